// auto-generated by cutlass_sweep.gemm — config: {"arch": "sm_100", "cluster_m": 4, "cluster_n": 4, "dtype": "fp16", "dtype_b": "fp16", "layout": "nt", "stages": 0, "tile_k": 128, "tile_m": 256, "tile_n": 64}
#include "cutlass/cutlass.h"
#include "cutlass/gemm/collective/collective_builder.hpp"
#include "cutlass/gemm/device/gemm_universal_adapter.h"
#include "cutlass/gemm/kernel/gemm_universal.hpp"
#include "cutlass/epilogue/collective/collective_builder.hpp"

using ElemA = cutlass::half_t;
using ElemB = cutlass::half_t;
using ElemCD = cutlass::half_t;
using Acc  = float;
using TileShape    = cute::Shape<cute::_256, cute::_64, cute::_128>;
using ClusterShape = cute::Shape<cute::_4, cute::_4, cute::_1>;

using CollectiveEpilogue = typename cutlass::epilogue::collective::CollectiveBuilder<
    cutlass::arch::Sm100, cutlass::arch::OpClassTensorOp,
    TileShape, ClusterShape,
    cutlass::epilogue::collective::EpilogueTileAuto,
    Acc, Acc,
    ElemCD, cutlass::layout::RowMajor, 128 / cutlass::sizeof_bits<ElemCD>::value,
    ElemCD, cutlass::layout::RowMajor, 128 / cutlass::sizeof_bits<ElemCD>::value,
    cutlass::epilogue::collective::EpilogueScheduleAuto
  >::CollectiveOp;

using CollectiveMainloop = typename cutlass::gemm::collective::CollectiveBuilder<
    cutlass::arch::Sm100, cutlass::arch::OpClassTensorOp,
    ElemA, cutlass::layout::RowMajor, 128 / cutlass::sizeof_bits<ElemA>::value,
    ElemB, cutlass::layout::ColumnMajor, 128 / cutlass::sizeof_bits<ElemB>::value,
    Acc,
    TileShape, ClusterShape,
    cutlass::gemm::collective::StageCountAutoCarveout<static_cast<int>(sizeof(typename CollectiveEpilogue::SharedStorage))>,
    cutlass::gemm::collective::KernelScheduleAuto
  >::CollectiveOp;

using GemmKernel = cutlass::gemm::kernel::GemmUniversal<
    cute::Shape<int,int,int,int>,
    CollectiveMainloop,
    CollectiveEpilogue
>;
using Gemm = cutlass::gemm::device::GemmUniversalAdapter<GemmKernel>;

// Force the device kernel symbol into the cubin without needing a host main.
auto* _anchor = &cutlass::device_kernel<GemmKernel>;


// ===== COMPILED SASS (sm_100a) =====

	.target	sm_100a

	.elftype	@"ET_EXEC"


//--------------------- .note.nv.tkinfo           --------------------------
	.section	.note.nv.tkinfo,"",@"SHT_NOTE"
	.sectionflags	@"SHF_NOTE_NV_TKINFO"
	.tkinfo
        /*0018*/ 	.word	0x00000002
        /*0030*/ 	.string	""
        /*0030*/ 	.string	"ptxas"
        /*0030*/ 	.string	"Cuda compilation tools, release 13.0, V13.0.88"
        /*0030*/ 	.string	"Build cuda_13.0.r13.0/compiler.36424714_0"
        /*0030*/ 	.string	"-arch sm_100a -m 64 "



//--------------------- .note.nv.cuinfo           --------------------------
	.section	.note.nv.cuinfo,"",@"SHT_NOTE"
	.sectionflags	@"SHF_NOTE_NV_CUINFO"
        /*0018*/ 	.short	0x0002
        /*001a*/ 	.short	0x0064
        /*001c*/ 	.short	0x0082
	.zero		2


//--------------------- .nv.info                  --------------------------
	.section	.nv.info,"",@"SHT_CUDA_INFO"
	.align	4


	//----- nvinfo : EIATTR_REGCOUNT
	.align		4
        /*0000*/ 	.byte	0x04, 0x2f
        /*0002*/ 	.short	(.L_19 - .L_18)
	.align		4
.L_18:
        /*0004*/ 	.word	index@(_ZN7cutlass13device_kernelINS_4gemm6kernel13GemmUniversalIN4cute5tupleIJiiiiEEENS1_10collective13CollectiveMmaINS1_35MainloopSm100TmaUmmaWarpSpecializedILi5ELi2ELi4ENS5_IJNS4_1CILi4EEESB_NSA_ILi1EEEEEEEENS5_IJNSA_ILi256EEENSA_ILi64EEENSA_ILi128EEEEEENS_6half_tENS5_IJlSC_lEEESJ_SK_NS4_8TiledMMAINS4_8MMA_AtomIJNS4_26SM100_MMA_F16BF16_2x1SM_SSISJ_SJ_fLi256ELi64ELNS4_4UMMA5MajorE0ELSP_0ELNSO_7ScaleInE0ELSQ_0EEEEEENS4_6LayoutINS5_IJSC_SC_SC_EEENS5_IJNSA_ILi0EEESV_SV_EEEEENS5_IJNS4_10UnderscoreESY_SY_EEEEENS4_28SM100_TMA_2SM_LOAD_MULTICASTENS4_14ComposedLayoutINS4_7SwizzleILi3ELi4ELi3EEENS4_18smem_ptr_flag_bitsILi16EEENST_INS5_IJNSA_ILi8EEESG_EEENS5_IJSG_SC_EEEEEEEvNS4_8identityES11_S1B_vS1C_EENS_8epilogue10collective18CollectiveEpilogueINS1E_23Sm100TmaWarpSpecializedILi3ELi2ELi32ELb1ELb0EEEJNS5_IJSH_SG_SH_EEENS5_IJNST_ISH_SC_EENST_INSA_ILi32EEESC_EEEEESJ_SK_SJ_SK_NS1E_6fusion15FusionCallbacksIS1I_NS1O_17LinearCombinationISJ_fSJ_fLNS_15FloatRoundStyleE2EEES1J_S1N_JEEENS4_5SM1004TMEM4LOAD26SM100_TMEM_LOAD_32dp32b32xENS4_13SM90_TMA_LOADENS12_INS13_ILi2ELi4ELi3EEES16_NST_INS5_IJS17_S1L_EEENS5_IJS1L_SC_EEEEEEENS4_39AutoVectorizingCopyWithAssumedAlignmentILi128EEENS4_14SM90_TMA_STOREES23_S25_S25_EEEvvEEEEvNT_6ParamsE)
        /*0008*/ 	.word	0x0000007b


	//----- nvinfo : EIATTR_FRAME_SIZE
	.align		4
.L_19:
        /*000c*/ 	.byte	0x04, 0x11
        /*000e*/ 	.short	(.L_21 - .L_20)
	.align		4
.L_20:
        /*0010*/ 	.word	index@($__internal_2_$__cuda_sm10x_tcgen05_guardrail_trap_unallocated_columns_being_dealloced)
        /*0014*/ 	.word	0x00000000


	//----- nvinfo : EIATTR_FRAME_SIZE
	.align		4
.L_21:
        /*0018*/ 	.byte	0x04, 0x11
        /*001a*/ 	.short	(.L_23 - .L_22)
	.align		4
.L_22:
        /*001c*/ 	.word	index@($__internal_1_$__cuda_sm10x_tcgen05_guardrail_trap_phase_invalid_during_alloc)
        /*0020*/ 	.word	0x00000000


	//----- nvinfo : EIATTR_FRAME_SIZE
	.align		4
.L_23:
        /*0024*/ 	.byte	0x04, 0x11
        /*0026*/ 	.short	(.L_25 - .L_24)
	.align		4
.L_24:
        /*0028*/ 	.word	index@($__internal_0_$__cuda_sm10x_tcgen05_guardrail_trap_col_being_dealloced_not_returned_by_alloc)
        /*002c*/ 	.word	0x00000000


	//----- nvinfo : EIATTR_FRAME_SIZE
	.align		4
.L_25:
        /*0030*/ 	.byte	0x04, 0x11
        /*0032*/ 	.short	(.L_27 - .L_26)
	.align		4
.L_26:
        /*0034*/ 	.word	index@(_ZN7cutlass13device_kernelINS_4gemm6kernel13GemmUniversalIN4cute5tupleIJiiiiEEENS1_10collective13CollectiveMmaINS1_35MainloopSm100TmaUmmaWarpSpecializedILi5ELi2ELi4ENS5_IJNS4_1CILi4EEESB_NSA_ILi1EEEEEEEENS5_IJNSA_ILi256EEENSA_ILi64EEENSA_ILi128EEEEEENS_6half_tENS5_IJlSC_lEEESJ_SK_NS4_8TiledMMAINS4_8MMA_AtomIJNS4_26SM100_MMA_F16BF16_2x1SM_SSISJ_SJ_fLi256ELi64ELNS4_4UMMA5MajorE0ELSP_0ELNSO_7ScaleInE0ELSQ_0EEEEEENS4_6LayoutINS5_IJSC_SC_SC_EEENS5_IJNSA_ILi0EEESV_SV_EEEEENS5_IJNS4_10UnderscoreESY_SY_EEEEENS4_28SM100_TMA_2SM_LOAD_MULTICASTENS4_14ComposedLayoutINS4_7SwizzleILi3ELi4ELi3EEENS4_18smem_ptr_flag_bitsILi16EEENST_INS5_IJNSA_ILi8EEESG_EEENS5_IJSG_SC_EEEEEEEvNS4_8identityES11_S1B_vS1C_EENS_8epilogue10collective18CollectiveEpilogueINS1E_23Sm100TmaWarpSpecializedILi3ELi2ELi32ELb1ELb0EEEJNS5_IJSH_SG_SH_EEENS5_IJNST_ISH_SC_EENST_INSA_ILi32EEESC_EEEEESJ_SK_SJ_SK_NS1E_6fusion15FusionCallbacksIS1I_NS1O_17LinearCombinationISJ_fSJ_fLNS_15FloatRoundStyleE2EEES1J_S1N_JEEENS4_5SM1004TMEM4LOAD26SM100_TMEM_LOAD_32dp32b32xENS4_13SM90_TMA_LOADENS12_INS13_ILi2ELi4ELi3EEES16_NST_INS5_IJS17_S1L_EEENS5_IJS1L_SC_EEEEEEENS4_39AutoVectorizingCopyWithAssumedAlignmentILi128EEENS4_14SM90_TMA_STOREES23_S25_S25_EEEvvEEEEvNT_6ParamsE)
        /*0038*/ 	.word	0x00000000


	//----- nvinfo : EIATTR_MIN_STACK_SIZE
	.align		4
.L_27:
        /*003c*/ 	.byte	0x04, 0x12
        /*003e*/ 	.short	(.L_29 - .L_28)
	.align		4
.L_28:
        /*0040*/ 	.word	index@(_ZN7cutlass13device_kernelINS_4gemm6kernel13GemmUniversalIN4cute5tupleIJiiiiEEENS1_10collective13CollectiveMmaINS1_35MainloopSm100TmaUmmaWarpSpecializedILi5ELi2ELi4ENS5_IJNS4_1CILi4EEESB_NSA_ILi1EEEEEEEENS5_IJNSA_ILi256EEENSA_ILi64EEENSA_ILi128EEEEEENS_6half_tENS5_IJlSC_lEEESJ_SK_NS4_8TiledMMAINS4_8MMA_AtomIJNS4_26SM100_MMA_F16BF16_2x1SM_SSISJ_SJ_fLi256ELi64ELNS4_4UMMA5MajorE0ELSP_0ELNSO_7ScaleInE0ELSQ_0EEEEEENS4_6LayoutINS5_IJSC_SC_SC_EEENS5_IJNSA_ILi0EEESV_SV_EEEEENS5_IJNS4_10UnderscoreESY_SY_EEEEENS4_28SM100_TMA_2SM_LOAD_MULTICASTENS4_14ComposedLayoutINS4_7SwizzleILi3ELi4ELi3EEENS4_18smem_ptr_flag_bitsILi16EEENST_INS5_IJNSA_ILi8EEESG_EEENS5_IJSG_SC_EEEEEEEvNS4_8identityES11_S1B_vS1C_EENS_8epilogue10collective18CollectiveEpilogueINS1E_23Sm100TmaWarpSpecializedILi3ELi2ELi32ELb1ELb0EEEJNS5_IJSH_SG_SH_EEENS5_IJNST_ISH_SC_EENST_INSA_ILi32EEESC_EEEEESJ_SK_SJ_SK_NS1E_6fusion15FusionCallbacksIS1I_NS1O_17LinearCombinationISJ_fSJ_fLNS_15FloatRoundStyleE2EEES1J_S1N_JEEENS4_5SM1004TMEM4LOAD26SM100_TMEM_LOAD_32dp32b32xENS4_13SM90_TMA_LOADENS12_INS13_ILi2ELi4ELi3EEES16_NST_INS5_IJS17_S1L_EEENS5_IJS1L_SC_EEEEEEENS4_39AutoVectorizingCopyWithAssumedAlignmentILi128EEENS4_14SM90_TMA_STOREES23_S25_S25_EEEvvEEEEvNT_6ParamsE)
        /*0044*/ 	.word	0x00000000
.L_29:


//--------------------- .nv.compat                --------------------------
	.section	.nv.compat,"",@"SHT_CUDA_COMPAT_INFO"
	.align	4
        /*0000*/ 	.byte	0x02, 0x09, 0x01, 0x00, 0x02, 0x02, 0x02, 0x00, 0x02, 0x05, 0x05, 0x00, 0x03, 0x07, 0x01, 0x01
        /*0010*/ 	.byte	0x02, 0x03, 0x01, 0x00, 0x02, 0x06, 0x01, 0x00, 0x04, 0x0b, 0x08, 0x00, 0x09, 0x00, 0x00, 0x00
        /*0020*/ 	.byte	0x00, 0x00, 0x00, 0x00


//--------------------- .nv.info._ZN7cutlass13device_kernelINS_4gemm6kernel13GemmUniversalIN4cute5tupleIJiiiiEEENS1_10collective13CollectiveMmaINS1_35MainloopSm100TmaUmmaWarpSpecializedILi5ELi2ELi4ENS5_IJNS4_1CILi4EEESB_NSA_ILi1EEEEEEEENS5_IJNSA_ILi256EEENSA_ILi64EEENSA_ILi128EEEEEENS_6half_tENS5_IJlSC_lEEESJ_SK_NS4_8TiledMMAINS4_8MMA_AtomIJNS4_26SM100_MMA_F16BF16_2x1SM_SSISJ_SJ_fLi256ELi64ELNS4_4UMMA5MajorE0ELSP_0ELNSO_7ScaleInE0ELSQ_0EEEEEENS4_6LayoutINS5_IJSC_SC_SC_EEENS5_IJNSA_ILi0EEESV_SV_EEEEENS5_IJNS4_10UnderscoreESY_SY_EEEEENS4_28SM100_TMA_2SM_LOAD_MULTICASTENS4_14ComposedLayoutINS4_7SwizzleILi3ELi4ELi3EEENS4_18smem_ptr_flag_bitsILi16EEENST_INS5_IJNSA_ILi8EEESG_EEENS5_IJSG_SC_EEEEEEEvNS4_8identityES11_S1B_vS1C_EENS_8epilogue10collective18CollectiveEpilogueINS1E_23Sm100TmaWarpSpecializedILi3ELi2ELi32ELb1ELb0EEEJNS5_IJSH_SG_SH_EEENS5_IJNST_ISH_SC_EENST_INSA_ILi32EEESC_EEEEESJ_SK_SJ_SK_NS1E_6fusion15FusionCallbacksIS1I_NS1O_17LinearCombinationISJ_fSJ_fLNS_15FloatRoundStyleE2EEES1J_S1N_JEEENS4_5SM1004TMEM4LOAD26SM100_TMEM_LOAD_32dp32b32xENS4_13SM90_TMA_LOADENS12_INS13_ILi2ELi4ELi3EEES16_NST_INS5_IJS17_S1L_EEENS5_IJS1L_SC_EEEEEEENS4_39AutoVectorizingCopyWithAssumedAlignmentILi128EEENS4_14SM90_TMA_STOREES23_S25_S25_EEEvvEEEEvNT_6ParamsE --------------------------
	.section	.nv.info._ZN7cutlass13device_kernelINS_4gemm6kernel13GemmUniversalIN4cute5tupleIJiiiiEEENS1_10collective13CollectiveMmaINS1_35MainloopSm100TmaUmmaWarpSpecializedILi5ELi2ELi4ENS5_IJNS4_1CILi4EEESB_NSA_ILi1EEEEEEEENS5_IJNSA_ILi256EEENSA_ILi64EEENSA_ILi128EEEEEENS_6half_tENS5_IJlSC_lEEESJ_SK_NS4_8TiledMMAINS4_8MMA_AtomIJNS4_26SM100_MMA_F16BF16_2x1SM_SSISJ_SJ_fLi256ELi64ELNS4_4UMMA5MajorE0ELSP_0ELNSO_7ScaleInE0ELSQ_0EEEEEENS4_6LayoutINS5_IJSC_SC_SC_EEENS5_IJNSA_ILi0EEESV_SV_EEEEENS5_IJNS4_10UnderscoreESY_SY_EEEEENS4_28SM100_TMA_2SM_LOAD_MULTICASTENS4_14ComposedLayoutINS4_7SwizzleILi3ELi4ELi3EEENS4_18smem_ptr_flag_bitsILi16EEENST_INS5_IJNSA_ILi8EEESG_EEENS5_IJSG_SC_EEEEEEEvNS4_8identityES11_S1B_vS1C_EENS_8epilogue10collective18CollectiveEpilogueINS1E_23Sm100TmaWarpSpecializedILi3ELi2ELi32ELb1ELb0EEEJNS5_IJSH_SG_SH_EEENS5_IJNST_ISH_SC_EENST_INSA_ILi32EEESC_EEEEESJ_SK_SJ_SK_NS1E_6fusion15FusionCallbacksIS1I_NS1O_17LinearCombinationISJ_fSJ_fLNS_15FloatRoundStyleE2EEES1J_S1N_JEEENS4_5SM1004TMEM4LOAD26SM100_TMEM_LOAD_32dp32b32xENS4_13SM90_TMA_LOADENS12_INS13_ILi2ELi4ELi3EEES16_NST_INS5_IJS17_S1L_EEENS5_IJS1L_SC_EEEEEEENS4_39AutoVectorizingCopyWithAssumedAlignmentILi128EEENS4_14SM90_TMA_STOREES23_S25_S25_EEEvvEEEEvNT_6ParamsE,"",@"SHT_CUDA_INFO"
	.sectionflags	@""
	.align	4


	//----- nvinfo : EIATTR_CUDA_API_VERSION
	.align		4
        /*0000*/ 	.byte	0x04, 0x37
        /*0002*/ 	.short	(.L_31 - .L_30)
.L_30:
        /*0004*/ 	.word	0x00000082


	//----- nvinfo : EIATTR_KPARAM_INFO
	.align		4
.L_31:
        /*0008*/ 	.byte	0x04, 0x17
        /*000a*/ 	.short	(.L_33 - .L_32)
.L_32:
        /*000c*/ 	.word	0x00000000
        /*0010*/ 	.short	0x0000
        /*0012*/ 	.short	0x0000
        /*0014*/ 	.byte	0x00, 0xf0, 0x01, 0x20


	//----- nvinfo : EIATTR_AT_ENTRY_FRAGMENTS
	.align		4
.L_33:
        /*0018*/ 	.byte	0x04, 0x4f
        /*001a*/ 	.short	(.L_35 - .L_34)


	//   ....[0]....
.L_34:
        /*001c*/ 	.word	0x00000007


	//----- nvinfo : EIATTR_RESERVED_SMEM_USED
	.align		4
.L_35:
        /*0020*/ 	.byte	0x01, 0x41
	.zero		2


	//----- nvinfo : EIATTR_SPARSE_MMA_MASK
	.align		4
        /*0024*/ 	.byte	0x03, 0x50
        /*0026*/ 	.short	0x0000


	//----- nvinfo : EIATTR_TCGEN05_2CTA_USED
	.align		4
        /*0028*/ 	.byte	0x01, 0x52
	.zero		2


	//----- nvinfo : EIATTR_MAXREG_COUNT
	.align		4
        /*002c*/ 	.byte	0x03, 0x1b
        /*002e*/ 	.short	0x00ff


	//----- nvinfo : EIATTR_NUM_BARRIERS
	.align		4
        /*0030*/ 	.byte	0x02, 0x4c
        /*0032*/ 	.byte	0x07
	.zero		1


	//----- nvinfo : EIATTR_EXTERNS
	.align		4
        /*0034*/ 	.byte	0x04, 0x0f
        /*0036*/ 	.short	(.L_37 - .L_36)


	//   ....[0]....
	.align		4
.L_36:
        /*0038*/ 	.word	index@(__assertfail)


	//----- nvinfo : EIATTR_MERCURY_ISA_VERSION
	.align		4
.L_37:
        /*003c*/ 	.byte	0x03, 0x5f
        /*003e*/ 	.short	0x0101


	//----- nvinfo : EIATTR_INT_WARP_WIDE_INSTR_OFFSETS
	.align		4
        /*0040*/ 	.byte	0x04, 0x31
        /*0042*/ 	.short	(.L_39 - .L_38)


	//   ....[0]....
.L_38:
        /*0044*/ 	.word	0x00000d60


	//   ....[1]....
        /*0048*/ 	.word	0x00000e00


	//   ....[2]....
        /*004c*/ 	.word	0x00004a50


	//   ....[3]....
        /*0050*/ 	.word	0x00004a70


	//   ....[4]....
        /*0054*/ 	.word	0x00004aa0


	//   ....[5]....
        /*0058*/ 	.word	0x00005670


	//   ....[6]....
        /*005c*/ 	.word	0x000056f0


	//   ....[7]....
        /*0060*/ 	.word	0x000057f0


	//   ....[8]....
        /*0064*/ 	.word	0x00005900


	//----- nvinfo : EIATTR_COOP_GROUP_MASK_REGIDS
	.align		4
.L_39:
        /*0068*/ 	.byte	0x04, 0x29
        /*006a*/ 	.short	(.L_41 - .L_40)


	//   ....[0]....
.L_40:
        /*006c*/ 	.word	0xffffffff


	//   ....[1]....
        /*0070*/ 	.word	0xffffffff


	//   ....[2]....
        /*0074*/ 	.word	0xffffffff


	//   ....[3]....
        /*0078*/ 	.word	0xffffffff


	//   ....[4]....
        /*007c*/ 	.word	0xffffffff


	//   ....[5]....
        /*0080*/ 	.word	0xffffffff


	//   ....[6]....
        /*0084*/ 	.word	0xffffffff


	//   ....[7]....
        /*0088*/ 	.word	0xffffffff


	//   ....[8]....
        /*008c*/ 	.word	0xffffffff


	//   ....[9]....
        /*0090*/ 	.word	0xffffffff


	//   ....[10]....
        /*0094*/ 	.word	0xffffffff


	//   ....[11]....
        /*0098*/ 	.word	0xffffffff


	//   ....[12]....
        /*009c*/ 	.word	0xffffffff


	//   ....[13]....
        /*00a0*/ 	.word	0xffffffff


	//----- nvinfo : EIATTR_COOP_GROUP_INSTR_OFFSETS
	.align		4
.L_41:
        /*00a4*/ 	.byte	0x04, 0x28
        /*00a6*/ 	.short	(.L_43 - .L_42)


	//   ....[0]....
.L_42:
        /*00a8*/ 	.word	0x000000b0


	//   ....[1]....
        /*00ac*/ 	.word	0x00000510


	//   ....[2]....
        /*00b0*/ 	.word	0x000006f0


	//   ....[3]....
        /*00b4*/ 	.word	0x00000860


	//   ....[4]....
        /*00b8*/ 	.word	0x00000950


	//   ....[5]....
        /*00bc*/ 	.word	0x00000ab0


	//   ....[6]....
        /*00c0*/ 	.word	0x00000c40


	//   ....[7]....
        /*00c4*/ 	.word	0x00000e80


	//   ....[8]....
        /*00c8*/ 	.word	0x00002720


	//   ....[9]....
        /*00cc*/ 	.word	0x00003670


	//   ....[10]....
        /*00d0*/ 	.word	0x00003b40


	//   ....[11]....
        /*00d4*/ 	.word	0x00003b70


	//   ....[12]....
        /*00d8*/ 	.word	0x00004950


	//   ....[13]....
        /*00dc*/ 	.word	0x00004b60


	//----- nvinfo : EIATTR_VRC_CTA_INIT_COUNT
	.align		4
.L_43:
        /*00e0*/ 	.byte	0x02, 0x4a
        /*00e2*/ 	.byte	0x80
	.zero		1


	//----- nvinfo : EIATTR_SYSCALL_OFFSETS
	.align		4
        /*00e4*/ 	.byte	0x04, 0x46
        /*00e6*/ 	.short	(.L_45 - .L_44)


	//   ....[0]....
.L_44:
        /*00e8*/ 	.word	0x000065e0


	//   ....[1]....
        /*00ec*/ 	.word	0x000066d0


	//   ....[2]....
        /*00f0*/ 	.word	0x00006f00


	//   ....[3]....
        /*00f4*/ 	.word	0x00007bd0


	//----- nvinfo : EIATTR_MBARRIER_INSTR_OFFSETS
	.align		4
.L_45:
        /*00f8*/ 	.byte	0x04, 0x39
        /*00fa*/ 	.short	(.L_47 - .L_46)


	//   ....[0]....
.L_46:
        /*00fc*/ 	.word	0x00000640
        /*0100*/ 	.word	0x000000ff
        /*0104*/ 	.word	0x00000000
        /*0108*/ 	.short	0x0100
        /*010a*/ 	.byte	0x04
	.zero		1


	//   ....[1]....
        /*010c*/ 	.word	0x00000650
        /*0110*/ 	.word	0x000000ff
        /*0114*/ 	.word	0x00000028
        /*0118*/ 	.short	0x0100
        /*011a*/ 	.byte	0x04
	.zero		1


	//   ....[2]....
        /*011c*/ 	.word	0x00000660
        /*0120*/ 	.word	0x000000ff
        /*0124*/ 	.word	0x00000008
        /*0128*/ 	.short	0x0100
        /*012a*/ 	.byte	0x04
	.zero		1


	//   ....[3]....
        /*012c*/ 	.word	0x00000670
        /*0130*/ 	.word	0x000000ff
        /*0134*/ 	.word	0x00000030
        /*0138*/ 	.short	0x0100
        /*013a*/ 	.byte	0x04
	.zero		1


	//   ....[4]....
        /*013c*/ 	.word	0x00000680
        /*0140*/ 	.word	0x000000ff
        /*0144*/ 	.word	0x00000010
        /*0148*/ 	.short	0x0100
        /*014a*/ 	.byte	0x04
	.zero		1


	//   ....[5]....
        /*014c*/ 	.word	0x00000690
        /*0150*/ 	.word	0x000000ff
        /*0154*/ 	.word	0x00000038
        /*0158*/ 	.short	0x0100
        /*015a*/ 	.byte	0x04
	.zero		1


	//   ....[6]....
        /*015c*/ 	.word	0x000006a0
        /*0160*/ 	.word	0x000000ff
        /*0164*/ 	.word	0x00000018
        /*0168*/ 	.short	0x0100
        /*016a*/ 	.byte	0x04
	.zero		1


	//   ....[7]....
        /*016c*/ 	.word	0x000006b0
        /*0170*/ 	.word	0x000000ff
        /*0174*/ 	.word	0x00000040
        /*0178*/ 	.short	0x0100
        /*017a*/ 	.byte	0x04
	.zero		1


	//   ....[8]....
        /*017c*/ 	.word	0x000006c0
        /*0180*/ 	.word	0x000000ff
        /*0184*/ 	.word	0x00000020
        /*0188*/ 	.short	0x0100
        /*018a*/ 	.byte	0x04
	.zero		1


	//   ....[9]....
        /*018c*/ 	.word	0x000006d0
        /*0190*/ 	.word	0x000000ff
        /*0194*/ 	.word	0x00000048
        /*0198*/ 	.short	0x0100
        /*019a*/ 	.byte	0x04
	.zero		1


	//   ....[10]....
        /*019c*/ 	.word	0x000007f0
        /*01a0*/ 	.word	0x000000ff
        /*01a4*/ 	.word	0x00000050
        /*01a8*/ 	.short	0x0100
        /*01aa*/ 	.byte	0x04
	.zero		1


	//   ....[11]....
        /*01ac*/ 	.word	0x00000800
        /*01b0*/ 	.word	0x000000ff
        /*01b4*/ 	.word	0x00000068
        /*01b8*/ 	.short	0x0100
        /*01ba*/ 	.byte	0x04
	.zero		1


	//   ....[12]....
        /*01bc*/ 	.word	0x00000810
        /*01c0*/ 	.word	0x000000ff
        /*01c4*/ 	.word	0x00000058
        /*01c8*/ 	.short	0x0100
        /*01ca*/ 	.byte	0x04
	.zero		1


	//   ....[13]....
        /*01cc*/ 	.word	0x00000820
        /*01d0*/ 	.word	0x000000ff
        /*01d4*/ 	.word	0x00000070
        /*01d8*/ 	.short	0x0100
        /*01da*/ 	.byte	0x04
	.zero		1


	//   ....[14]....
        /*01dc*/ 	.word	0x00000830
        /*01e0*/ 	.word	0x000000ff
        /*01e4*/ 	.word	0x00000060
        /*01e8*/ 	.short	0x0100
        /*01ea*/ 	.byte	0x04
	.zero		1


	//   ....[15]....
        /*01ec*/ 	.word	0x00000840
        /*01f0*/ 	.word	0x000000ff
        /*01f4*/ 	.word	0x00000078
        /*01f8*/ 	.short	0x0100
        /*01fa*/ 	.byte	0x04
	.zero		1


	//   ....[16]....
        /*01fc*/ 	.word	0x00000920
        /*0200*/ 	.word	0x000000ff
        /*0204*/ 	.word	0x00000080
        /*0208*/ 	.short	0x0100
        /*020a*/ 	.byte	0x06
	.zero		1


	//   ....[17]....
        /*020c*/ 	.word	0x00000930
        /*0210*/ 	.word	0x000000ff
        /*0214*/ 	.word	0x00000088
        /*0218*/ 	.short	0x0100
        /*021a*/ 	.byte	0x06
	.zero		1


	//   ....[18]....
        /*021c*/ 	.word	0x00000a60
        /*0220*/ 	.word	0x000000ff
        /*0224*/ 	.word	0x00000090
        /*0228*/ 	.short	0x0100
        /*022a*/ 	.byte	0x06
	.zero		1


	//   ....[19]....
        /*022c*/ 	.word	0x00000a70
        /*0230*/ 	.word	0x000000ff
        /*0234*/ 	.word	0x000000a0
        /*0238*/ 	.short	0x0100
        /*023a*/ 	.byte	0x06
	.zero		1


	//   ....[20]....
        /*023c*/ 	.word	0x00000a80
        /*0240*/ 	.word	0x000000ff
        /*0244*/ 	.word	0x00000098
        /*0248*/ 	.short	0x0100
        /*024a*/ 	.byte	0x06
	.zero		1


	//   ....[21]....
        /*024c*/ 	.word	0x00000a90
        /*0250*/ 	.word	0x000000ff
        /*0254*/ 	.word	0x000000a8
        /*0258*/ 	.short	0x0100
        /*025a*/ 	.byte	0x06
	.zero		1


	//   ....[22]....
        /*025c*/ 	.word	0x00000bb0
        /*0260*/ 	.word	0x000000ff
        /*0264*/ 	.word	0x000000b0
        /*0268*/ 	.short	0x0100
        /*026a*/ 	.byte	0x04
	.zero		1


	//   ....[23]....
        /*026c*/ 	.word	0x00000bc0
        /*0270*/ 	.word	0x000000ff
        /*0274*/ 	.word	0x000000d0
        /*0278*/ 	.short	0x0100
        /*027a*/ 	.byte	0x04
	.zero		1


	//   ....[24]....
        /*027c*/ 	.word	0x00000bd0
        /*0280*/ 	.word	0x000000ff
        /*0284*/ 	.word	0x000000b8
        /*0288*/ 	.short	0x0100
        /*028a*/ 	.byte	0x04
	.zero		1


	//   ....[25]....
        /*028c*/ 	.word	0x00000be0
        /*0290*/ 	.word	0x000000ff
        /*0294*/ 	.word	0x000000d8
        /*0298*/ 	.short	0x0100
        /*029a*/ 	.byte	0x04
	.zero		1


	//   ....[26]....
        /*029c*/ 	.word	0x00000bf0
        /*02a0*/ 	.word	0x000000ff
        /*02a4*/ 	.word	0x000000c0
        /*02a8*/ 	.short	0x0100
        /*02aa*/ 	.byte	0x04
	.zero		1


	//   ....[27]....
        /*02ac*/ 	.word	0x00000c00
        /*02b0*/ 	.word	0x000000ff
        /*02b4*/ 	.word	0x000000e0
        /*02b8*/ 	.short	0x0100
        /*02ba*/ 	.byte	0x04
	.zero		1


	//   ....[28]....
        /*02bc*/ 	.word	0x00000c10
        /*02c0*/ 	.word	0x000000ff
        /*02c4*/ 	.word	0x000000c8
        /*02c8*/ 	.short	0x0100
        /*02ca*/ 	.byte	0x04
	.zero		1


	//   ....[29]....
        /*02cc*/ 	.word	0x00000c20
        /*02d0*/ 	.word	0x000000ff
        /*02d4*/ 	.word	0x000000e8
        /*02d8*/ 	.short	0x0100
        /*02da*/ 	.byte	0x04
	.zero		1


	//   ....[30]....
        /*02dc*/ 	.word	0x00000d10
        /*02e0*/ 	.word	0x000000ff
        /*02e4*/ 	.word	0x000000f0
        /*02e8*/ 	.short	0x0100
        /*02ea*/ 	.byte	0x04
	.zero		1


	//   ....[31]....
        /*02ec*/ 	.word	0x00000d20
        /*02f0*/ 	.word	0x000000ff
        /*02f4*/ 	.word	0x00000100
        /*02f8*/ 	.short	0x0100
        /*02fa*/ 	.byte	0x04
	.zero		1


	//   ....[32]....
        /*02fc*/ 	.word	0x00000d30
        /*0300*/ 	.word	0x000000ff
        /*0304*/ 	.word	0x000000f8
        /*0308*/ 	.short	0x0100
        /*030a*/ 	.byte	0x04
	.zero		1


	//   ....[33]....
        /*030c*/ 	.word	0x00000d40
        /*0310*/ 	.word	0x000000ff
        /*0314*/ 	.word	0x00000108
        /*0318*/ 	.short	0x0100
        /*031a*/ 	.byte	0x04
	.zero		1


	//   ....[34]....
        /*031c*/ 	.word	0x00000e40
        /*0320*/ 	.word	0x000000ff
        /*0324*/ 	.word	0x00000110
        /*0328*/ 	.short	0x0100
        /*032a*/ 	.byte	0x06
	.zero		1


	//   ....[35]....
        /*032c*/ 	.word	0x00001ce0
        /*0330*/ 	.word	0x00000003
        /*0334*/ 	.word	0x00000100
        /*0338*/ 	.short	0x010a
        /*033a*/ 	.byte	0xff
	.zero		1


	//   ....[36]....
        /*033c*/ 	.word	0x00001d10
        /*0340*/ 	.word	0x00000003
        /*0344*/ 	.word	0x000000f0
        /*0348*/ 	.short	0x0101
        /*034a*/ 	.byte	0xff
	.zero		1


	//   ....[37]....
        /*034c*/ 	.word	0x00001dd0
        /*0350*/ 	.word	0x000000ff
        /*0354*/ 	.word	0x00000028
        /*0358*/ 	.short	0x010a
        /*035a*/ 	.byte	0x04
	.zero		1


	//   ....[38]....
        /*035c*/ 	.word	0x00001ea0
        /*0360*/ 	.word	0x000000ff
        /*0364*/ 	.word	0x00000028
        /*0368*/ 	.short	0x010a
        /*036a*/ 	.byte	0x06
	.zero		1


	//   ....[39]....
        /*036c*/ 	.word	0x00002000
        /*0370*/ 	.word	0x000000ff
        /*0374*/ 	.word	0x00000028
        /*0378*/ 	.short	0x010a
        /*037a*/ 	.byte	0x04
	.zero		1


	//   ....[40]....
        /*037c*/ 	.word	0x000022a0
        /*0380*/ 	.word	0x000000ff
        /*0384*/ 	.word	0x00000088
        /*0388*/ 	.short	0x0101
        /*038a*/ 	.byte	0x15
	.zero		1


	//   ....[41]....
        /*038c*/ 	.word	0x000022c0
        /*0390*/ 	.word	0x000000ff
        /*0394*/ 	.word	0x00000028
        /*0398*/ 	.short	0x010a
        /*039a*/ 	.byte	0x04
	.zero		1


	//   ....[42]....
        /*039c*/ 	.word	0x00002340
        /*03a0*/ 	.word	0x000000ff
        /*03a4*/ 	.word	0x00000028
        /*03a8*/ 	.short	0x010a
        /*03aa*/ 	.byte	0x07
	.zero		1


	//   ....[43]....
        /*03ac*/ 	.word	0x00002480
        /*03b0*/ 	.word	0x000000ff
        /*03b4*/ 	.word	0x00000028
        /*03b8*/ 	.short	0x010a
        /*03ba*/ 	.byte	0x04
	.zero		1


	//   ....[44]....
        /*03bc*/ 	.word	0x00002750
        /*03c0*/ 	.word	0x00000003
        /*03c4*/ 	.word	0x00000090
        /*03c8*/ 	.short	0x010a
        /*03ca*/ 	.byte	0xff
	.zero		1


	//   ....[45]....
        /*03cc*/ 	.word	0x000028a0
        /*03d0*/ 	.word	0x00000000
        /*03d4*/ 	.word	0x00000000
        /*03d8*/ 	.short	0x0101
        /*03da*/ 	.byte	0xff
	.zero		1


	//   ....[46]....
        /*03dc*/ 	.word	0x00002e60
        /*03e0*/ 	.word	0x000000ff
        /*03e4*/ 	.word	0x00000000
        /*03e8*/ 	.short	0x010a
        /*03ea*/ 	.byte	0x04
	.zero		1


	//   ....[47]....
        /*03ec*/ 	.word	0x00002ef0
        /*03f0*/ 	.word	0x000000ff
        /*03f4*/ 	.word	0x00000000
        /*03f8*/ 	.short	0x010a
        /*03fa*/ 	.byte	0x05
	.zero		1


	//   ....[48]....
        /*03fc*/ 	.word	0x00002f80
        /*0400*/ 	.word	0x000000ff
        /*0404*/ 	.word	0x00000000
        /*0408*/ 	.short	0x010a
        /*040a*/ 	.byte	0x05
	.zero		1


	//   ....[49]....
        /*040c*/ 	.word	0x00003010
        /*0410*/ 	.word	0x000000ff
        /*0414*/ 	.word	0x00000000
        /*0418*/ 	.short	0x010a
        /*041a*/ 	.byte	0x05
	.zero		1


	//   ....[50]....
        /*041c*/ 	.word	0x000030b0
        /*0420*/ 	.word	0x00000000
        /*0424*/ 	.word	0x00000000
        /*0428*/ 	.short	0x010a
        /*042a*/ 	.byte	0xff
	.zero		1


	//   ....[51]....
        /*042c*/ 	.word	0x000031d0
        /*0430*/ 	.word	0x00000002
        /*0434*/ 	.word	0x000000f0
        /*0438*/ 	.short	0x010a
        /*043a*/ 	.byte	0xff
	.zero		1


	//   ....[52]....
        /*043c*/ 	.word	0x00003230
        /*0440*/ 	.word	0x00000004
        /*0444*/ 	.word	0x00000000
        /*0448*/ 	.short	0x0101
        /*044a*/ 	.byte	0xff
	.zero		1


	//   ....[53]....
        /*044c*/ 	.word	0x00003250
        /*0450*/ 	.word	0x000000ff
        /*0454*/ 	.word	0x000000a0
        /*0458*/ 	.short	0x010a
        /*045a*/ 	.byte	0x04
	.zero		1


	//   ....[54]....
        /*045c*/ 	.word	0x00003370
        /*0460*/ 	.word	0x00000002
        /*0464*/ 	.word	0x00000090
        /*0468*/ 	.short	0x010a
        /*046a*/ 	.byte	0xff
	.zero		1


	//   ....[55]....
        /*046c*/ 	.word	0x00003480
        /*0470*/ 	.word	0x00000002
        /*0474*/ 	.word	0x00000000
        /*0478*/ 	.short	0x0101
        /*047a*/ 	.byte	0xff
	.zero		1


	//   ....[56]....
        /*047c*/ 	.word	0x00003510
        /*0480*/ 	.word	0x000000ff
        /*0484*/ 	.word	0x000000a0
        /*0488*/ 	.short	0x0106
        /*048a*/ 	.byte	0x04
	.zero		1


	//   ....[57]....
        /*048c*/ 	.word	0x00003530
        /*0490*/ 	.word	0x000000ff
        /*0494*/ 	.word	0x000000a0
        /*0498*/ 	.short	0x010a
        /*049a*/ 	.byte	0x04
	.zero		1


	//   ....[58]....
        /*049c*/ 	.word	0x000035c0
        /*04a0*/ 	.word	0x000000ff
        /*04a4*/ 	.word	0x000000a0
        /*04a8*/ 	.short	0x0106
        /*04aa*/ 	.byte	0x07
	.zero		1


	//   ....[59]....
        /*04ac*/ 	.word	0x00003600
        /*04b0*/ 	.word	0x00000000
        /*04b4*/ 	.word	0x000000a0
        /*04b8*/ 	.short	0x010a
        /*04ba*/ 	.byte	0xff
	.zero		1


	//   ....[60]....
        /*04bc*/ 	.word	0x00003840
        /*04c0*/ 	.word	0x000000ff
        /*04c4*/ 	.word	0x00000008
        /*04c8*/ 	.short	0x010a
        /*04ca*/ 	.byte	0x05
	.zero		1


	//   ....[61]....
        /*04cc*/ 	.word	0x00003860
        /*04d0*/ 	.word	0x000000ff
        /*04d4*/ 	.word	0x00000008
        /*04d8*/ 	.short	0x010a
        /*04da*/ 	.byte	0x05
	.zero		1


	//   ....[62]....
        /*04dc*/ 	.word	0x000039f0
        /*04e0*/ 	.word	0x000000ff
        /*04e4*/ 	.word	0x00000008
        /*04e8*/ 	.short	0x010a
        /*04ea*/ 	.byte	0x05
	.zero		1


	//   ....[63]....
        /*04ec*/ 	.word	0x00003a10
        /*04f0*/ 	.word	0x000000ff
        /*04f4*/ 	.word	0x00000008
        /*04f8*/ 	.short	0x010a
        /*04fa*/ 	.byte	0x05
	.zero		1


	//   ....[64]....
        /*04fc*/ 	.word	0x00003ad0
        /*0500*/ 	.word	0x000000ff
        /*0504*/ 	.word	0x00000000
        /*0508*/ 	.short	0x0101
        /*050a*/ 	.byte	0x04
	.zero		1


	//   ....[65]....
        /*050c*/ 	.word	0x00003e90
        /*0510*/ 	.word	0x00000000
        /*0514*/ 	.word	0x00000090
        /*0518*/ 	.short	0x010a
        /*051a*/ 	.byte	0xff
	.zero		1


	//   ....[66]....
        /*051c*/ 	.word	0x00003f50
        /*0520*/ 	.word	0x00000000
        /*0524*/ 	.word	0x00000000
        /*0528*/ 	.short	0x0101
        /*052a*/ 	.byte	0xff
	.zero		1


	//   ....[67]....
        /*052c*/ 	.word	0x00004010
        /*0530*/ 	.word	0x000000ff
        /*0534*/ 	.word	0x00000000
        /*0538*/ 	.short	0x010a
        /*053a*/ 	.byte	0x04
	.zero		1


	//   ....[68]....
        /*053c*/ 	.word	0x00004020
        /*0540*/ 	.word	0x000000ff
        /*0544*/ 	.word	0x000000d0
        /*0548*/ 	.short	0x010a
        /*054a*/ 	.byte	0x2e
	.zero		1


	//   ....[69]....
        /*054c*/ 	.word	0x000040d0
        /*0550*/ 	.word	0x000000ff
        /*0554*/ 	.word	0x00000000
        /*0558*/ 	.short	0x010a
        /*055a*/ 	.byte	0x07
	.zero		1


	//   ....[70]....
        /*055c*/ 	.word	0x00004200
        /*0560*/ 	.word	0x000000ff
        /*0564*/ 	.word	0x00000000
        /*0568*/ 	.short	0x010a
        /*056a*/ 	.byte	0x04
	.zero		1


	//   ....[71]....
        /*056c*/ 	.word	0x00004640
        /*0570*/ 	.word	0x000000ff
        /*0574*/ 	.word	0x00000000
        /*0578*/ 	.short	0x010a
        /*057a*/ 	.byte	0x04
	.zero		1


	//   ....[72]....
        /*057c*/ 	.word	0x000046d0
        /*0580*/ 	.word	0x000000ff
        /*0584*/ 	.word	0x00000000
        /*0588*/ 	.short	0x010a
        /*058a*/ 	.byte	0x05
	.zero		1


	//   ....[73]....
        /*058c*/ 	.word	0x00004760
        /*0590*/ 	.word	0x000000ff
        /*0594*/ 	.word	0x00000000
        /*0598*/ 	.short	0x010a
        /*059a*/ 	.byte	0x05
	.zero		1


	//   ....[74]....
        /*059c*/ 	.word	0x00004800
        /*05a0*/ 	.word	0x00000000
        /*05a4*/ 	.word	0x00000000
        /*05a8*/ 	.short	0x010a
        /*05aa*/ 	.byte	0xff
	.zero		1


	//   ....[75]....
        /*05ac*/ 	.word	0x00004840
        /*05b0*/ 	.word	0x00000000
        /*05b4*/ 	.word	0x00000000
        /*05b8*/ 	.short	0x010a
        /*05ba*/ 	.byte	0xff
	.zero		1


	//   ....[76]....
        /*05bc*/ 	.word	0x000048b0
        /*05c0*/ 	.word	0x000000ff
        /*05c4*/ 	.word	0x00000000
        /*05c8*/ 	.short	0x0101
        /*05ca*/ 	.byte	0x04
	.zero		1


	//   ....[77]....
        /*05cc*/ 	.word	0x000048f0
        /*05d0*/ 	.word	0x000000ff
        /*05d4*/ 	.word	0x00000110
        /*05d8*/ 	.short	0x010a
        /*05da*/ 	.byte	0x29
	.zero		1


	//   ....[78]....
        /*05dc*/ 	.word	0x00004940
        /*05e0*/ 	.word	0x000000ff
        /*05e4*/ 	.word	0x00000000
        /*05e8*/ 	.short	0x0101
        /*05ea*/ 	.byte	0x04
	.zero		1


	//   ....[79]....
        /*05ec*/ 	.word	0x00004da0
        /*05f0*/ 	.word	0x0000000c
        /*05f4*/ 	.word	0x00000090
        /*05f8*/ 	.short	0x010a
        /*05fa*/ 	.byte	0xff
	.zero		1


	//   ....[80]....
        /*05fc*/ 	.word	0x00004f10
        /*0600*/ 	.word	0x00000000
        /*0604*/ 	.word	0x00000000
        /*0608*/ 	.short	0x0101
        /*060a*/ 	.byte	0xff
	.zero		1


	//   ....[81]....
        /*060c*/ 	.word	0x00005390
        /*0610*/ 	.word	0x000000ff
        /*0614*/ 	.word	0x00000088
        /*0618*/ 	.short	0x010a
        /*061a*/ 	.byte	0x18
	.zero		1


	//   ....[82]....
        /*061c*/ 	.word	0x00005550
        /*0620*/ 	.word	0x000000ff
        /*0624*/ 	.word	0x00000068
        /*0628*/ 	.short	0x010a
        /*062a*/ 	.byte	0x04
	.zero		1


	//   ....[83]....
        /*062c*/ 	.word	0x00005720
        /*0630*/ 	.word	0x000000ff
        /*0634*/ 	.word	0x00000050
        /*0638*/ 	.short	0x010b
        /*063a*/ 	.byte	0x04
	.zero		1


	//   ....[84]....
        /*063c*/ 	.word	0x00005730
        /*0640*/ 	.word	0x000000ff
        /*0644*/ 	.word	0x00000000
        /*0648*/ 	.short	0x0101
        /*064a*/ 	.byte	0x14
	.zero		1


	//   ....[85]....
        /*064c*/ 	.word	0x00005740
        /*0650*/ 	.word	0x000000ff
        /*0654*/ 	.word	0x00000068
        /*0658*/ 	.short	0x010a
        /*065a*/ 	.byte	0x05
	.zero		1


	//   ....[86]....
        /*065c*/ 	.word	0x00005930
        /*0660*/ 	.word	0x000000ff
        /*0664*/ 	.word	0x00000050
        /*0668*/ 	.short	0x010b
        /*066a*/ 	.byte	0x05
	.zero		1


	//   ....[87]....
        /*066c*/ 	.word	0x00005940
        /*0670*/ 	.word	0x000000ff
        /*0674*/ 	.word	0x00000000
        /*0678*/ 	.short	0x0101
        /*067a*/ 	.byte	0x04
	.zero		1


	//   ....[88]....
        /*067c*/ 	.word	0x000059e0
        /*0680*/ 	.word	0x000000ff
        /*0684*/ 	.word	0x00000000
        /*0688*/ 	.short	0x010a
        /*068a*/ 	.byte	0x04
	.zero		1


	//   ....[89]....
        /*068c*/ 	.word	0x00005a70
        /*0690*/ 	.word	0x000000ff
        /*0694*/ 	.word	0x00000000
        /*0698*/ 	.short	0x010a
        /*069a*/ 	.byte	0x05
	.zero		1


	//   ....[90]....
        /*069c*/ 	.word	0x00005b10
        /*06a0*/ 	.word	0x00000000
        /*06a4*/ 	.word	0x00000000
        /*06a8*/ 	.short	0x010a
        /*06aa*/ 	.byte	0xff
	.zero		1


	//   ....[91]....
        /*06ac*/ 	.word	0x00005e50
        /*06b0*/ 	.word	0x00000000
        /*06b4*/ 	.word	0x00000090
        /*06b8*/ 	.short	0x010a
        /*06ba*/ 	.byte	0xff
	.zero		1


	//   ....[92]....
        /*06bc*/ 	.word	0x00005f20
        /*06c0*/ 	.word	0x00000000
        /*06c4*/ 	.word	0x00000000
        /*06c8*/ 	.short	0x0101
        /*06ca*/ 	.byte	0xff
	.zero		1


	//   ....[93]....
        /*06cc*/ 	.word	0x00006b60
        /*06d0*/ 	.word	0x00000000
        /*06d4*/ 	.word	0x00000050
        /*06d8*/ 	.short	0x010a
        /*06da*/ 	.byte	0xff
	.zero		1


	//   ....[94]....
        /*06dc*/ 	.word	0x00006bc0
        /*06e0*/ 	.word	0x0000005c
        /*06e4*/ 	.word	0x000000b0
        /*06e8*/ 	.short	0x010a
        /*06ea*/ 	.byte	0xff
	.zero		1


	//   ....[95]....
        /*06ec*/ 	.word	0x00006cb0
        /*06f0*/ 	.word	0x00000000
        /*06f4*/ 	.word	0x00000050
        /*06f8*/ 	.short	0x010a
        /*06fa*/ 	.byte	0xff
	.zero		1


	//   ....[96]....
        /*06fc*/ 	.word	0x00006de0
        /*0700*/ 	.word	0x0000005c
        /*0704*/ 	.word	0x000000b0
        /*0708*/ 	.short	0x010a
        /*070a*/ 	.byte	0xff
	.zero		1


	//   ....[97]....
        /*070c*/ 	.word	0x00007910
        /*0710*/ 	.word	0x00000000
        /*0714*/ 	.word	0x00000000
        /*0718*/ 	.short	0x0101
        /*071a*/ 	.byte	0xff
	.zero		1


	//   ....[98]....
        /*071c*/ 	.word	0x00007920
        /*0720*/ 	.word	0x00000002
        /*0724*/ 	.word	0x00000050
        /*0728*/ 	.short	0x010a
        /*072a*/ 	.byte	0xff
	.zero		1


	//   ....[99]....
        /*072c*/ 	.word	0x000079f0
        /*0730*/ 	.word	0x00000002
        /*0734*/ 	.word	0x00000050
        /*0738*/ 	.short	0x010a
        /*073a*/ 	.byte	0xff
	.zero		1


	//   ....[100]....
        /*073c*/ 	.word	0x00007cc0
        /*0740*/ 	.word	0x0000005c
        /*0744*/ 	.word	0x00000000
        /*0748*/ 	.short	0x0101
        /*074a*/ 	.byte	0xff
	.zero		1


	//   ....[101]....
        /*074c*/ 	.word	0x00008690
        /*0750*/ 	.word	0x00000002
        /*0754*/ 	.word	0x00000000
        /*0758*/ 	.short	0x0101
        /*075a*/ 	.byte	0xff
	.zero		1


	//   ....[102]....
        /*075c*/ 	.word	0x00008950
        /*0760*/ 	.word	0x000000ff
        /*0764*/ 	.word	0x00000000
        /*0768*/ 	.short	0x0101
        /*076a*/ 	.byte	0x06
	.zero		1


	//   ....[103]....
        /*076c*/ 	.word	0x00008970
        /*0770*/ 	.word	0x00000003
        /*0774*/ 	.word	0x00000100
        /*0778*/ 	.short	0x010a
        /*077a*/ 	.byte	0xff
	.zero		1


	//   ....[104]....
        /*077c*/ 	.word	0x000089d0
        /*0780*/ 	.word	0x00000000
        /*0784*/ 	.word	0x00000028
        /*0788*/ 	.short	0x010a
        /*078a*/ 	.byte	0xff
	.zero		1


	//   ....[105]....
        /*078c*/ 	.word	0x00008a30
        /*0790*/ 	.word	0x00000000
        /*0794*/ 	.word	0x00000028
        /*0798*/ 	.short	0x010a
        /*079a*/ 	.byte	0xff
	.zero		1


	//   ....[106]....
        /*079c*/ 	.word	0x00008a80
        /*07a0*/ 	.word	0x00000003
        /*07a4*/ 	.word	0x00000090
        /*07a8*/ 	.short	0x010a
        /*07aa*/ 	.byte	0xff
	.zero		1


	//   ....[107]....
        /*07ac*/ 	.word	0x00008ae0
        /*07b0*/ 	.word	0x00000000
        /*07b4*/ 	.word	0x00000000
        /*07b8*/ 	.short	0x010a
        /*07ba*/ 	.byte	0xff
	.zero		1


	//   ....[108]....
        /*07bc*/ 	.word	0x00008b40
        /*07c0*/ 	.word	0x00000000
        /*07c4*/ 	.word	0x00000000
        /*07c8*/ 	.short	0x010a
        /*07ca*/ 	.byte	0xff
	.zero		1


	//   ....[109]....
        /*07cc*/ 	.word	0x00008ba0
        /*07d0*/ 	.word	0x00000000
        /*07d4*/ 	.word	0x00000000
        /*07d8*/ 	.short	0x010a
        /*07da*/ 	.byte	0xff
	.zero		1


	//   ....[110]....
        /*07dc*/ 	.word	0x00008c00
        /*07e0*/ 	.word	0x00000000
        /*07e4*/ 	.word	0x00000000
        /*07e8*/ 	.short	0x010a
        /*07ea*/ 	.byte	0xff
	.zero		1


	//   ....[111]....
        /*07ec*/ 	.word	0x00008c50
        /*07f0*/ 	.word	0x00000002
        /*07f4*/ 	.word	0x000000f0
        /*07f8*/ 	.short	0x010a
        /*07fa*/ 	.byte	0xff
	.zero		1


	//   ....[112]....
        /*07fc*/ 	.word	0x00008cb0
        /*0800*/ 	.word	0x00000002
        /*0804*/ 	.word	0x000000a0
        /*0808*/ 	.short	0x010a
        /*080a*/ 	.byte	0xff
	.zero		1


	//   ....[113]....
        /*080c*/ 	.word	0x00008d00
        /*0810*/ 	.word	0x00000002
        /*0814*/ 	.word	0x00000090
        /*0818*/ 	.short	0x010a
        /*081a*/ 	.byte	0xff
	.zero		1


	//   ....[114]....
        /*081c*/ 	.word	0x00008d60
        /*0820*/ 	.word	0x00000000
        /*0824*/ 	.word	0x000000a0
        /*0828*/ 	.short	0x010a
        /*082a*/ 	.byte	0xff
	.zero		1


	//   ....[115]....
        /*082c*/ 	.word	0x00008dc0
        /*0830*/ 	.word	0x00000000
        /*0834*/ 	.word	0x00000008
        /*0838*/ 	.short	0x010a
        /*083a*/ 	.byte	0xff
	.zero		1


	//   ....[116]....
        /*083c*/ 	.word	0x00008eb0
        /*0840*/ 	.word	0x00000000
        /*0844*/ 	.word	0x00000008
        /*0848*/ 	.short	0x010a
        /*084a*/ 	.byte	0xff
	.zero		1


	//   ....[117]....
        /*084c*/ 	.word	0x00008f00
        /*0850*/ 	.word	0x00000000
        /*0854*/ 	.word	0x00000090
        /*0858*/ 	.short	0x010a
        /*085a*/ 	.byte	0xff
	.zero		1


	//   ....[118]....
        /*085c*/ 	.word	0x00008f60
        /*0860*/ 	.word	0x00000000
        /*0864*/ 	.word	0x000000d0
        /*0868*/ 	.short	0x010a
        /*086a*/ 	.byte	0xff
	.zero		1


	//   ....[119]....
        /*086c*/ 	.word	0x00008fc0
        /*0870*/ 	.word	0x00000000
        /*0874*/ 	.word	0x00000000
        /*0878*/ 	.short	0x010a
        /*087a*/ 	.byte	0xff
	.zero		1


	//   ....[120]....
        /*087c*/ 	.word	0x00009020
        /*0880*/ 	.word	0x00000000
        /*0884*/ 	.word	0x00000000
        /*0888*/ 	.short	0x010a
        /*088a*/ 	.byte	0xff
	.zero		1


	//   ....[121]....
        /*088c*/ 	.word	0x00009080
        /*0890*/ 	.word	0x00000000
        /*0894*/ 	.word	0x00000000
        /*0898*/ 	.short	0x010a
        /*089a*/ 	.byte	0xff
	.zero		1


	//   ....[122]....
        /*089c*/ 	.word	0x000090e0
        /*08a0*/ 	.word	0x00000000
        /*08a4*/ 	.word	0x00000000
        /*08a8*/ 	.short	0x010a
        /*08aa*/ 	.byte	0xff
	.zero		1


	//   ....[123]....
        /*08ac*/ 	.word	0x00009140
        /*08b0*/ 	.word	0x00000000
        /*08b4*/ 	.word	0x00000110
        /*08b8*/ 	.short	0x010a
        /*08ba*/ 	.byte	0xff
	.zero		1


	//   ....[124]....
        /*08bc*/ 	.word	0x00009190
        /*08c0*/ 	.word	0x0000000c
        /*08c4*/ 	.word	0x00000090
        /*08c8*/ 	.short	0x010a
        /*08ca*/ 	.byte	0xff
	.zero		1


	//   ....[125]....
        /*08cc*/ 	.word	0x000091f0
        /*08d0*/ 	.word	0x00000000
        /*08d4*/ 	.word	0x00000088
        /*08d8*/ 	.short	0x010a
        /*08da*/ 	.byte	0xff
	.zero		1


	//   ....[126]....
        /*08dc*/ 	.word	0x00009250
        /*08e0*/ 	.word	0x00000000
        /*08e4*/ 	.word	0x00000068
        /*08e8*/ 	.short	0x010a
        /*08ea*/ 	.byte	0xff
	.zero		1


	//   ....[127]....
        /*08ec*/ 	.word	0x000092b0
        /*08f0*/ 	.word	0x00000009
        /*08f4*/ 	.word	0x00000068
        /*08f8*/ 	.short	0x010a
        /*08fa*/ 	.byte	0xff
	.zero		1


	//   ....[128]....
        /*08fc*/ 	.word	0x00009310
        /*0900*/ 	.word	0x00000000
        /*0904*/ 	.word	0x00000000
        /*0908*/ 	.short	0x010a
        /*090a*/ 	.byte	0xff
	.zero		1


	//   ....[129]....
        /*090c*/ 	.word	0x00009370
        /*0910*/ 	.word	0x00000000
        /*0914*/ 	.word	0x00000000
        /*0918*/ 	.short	0x010a
        /*091a*/ 	.byte	0xff
	.zero		1


	//   ....[130]....
        /*091c*/ 	.word	0x000093c0
        /*0920*/ 	.word	0x00000000
        /*0924*/ 	.word	0x00000090
        /*0928*/ 	.short	0x010a
        /*092a*/ 	.byte	0xff
	.zero		1


	//   ....[131]....
        /*092c*/ 	.word	0x00009410
        /*0930*/ 	.word	0x00000000
        /*0934*/ 	.word	0x00000050
        /*0938*/ 	.short	0x010a
        /*093a*/ 	.byte	0xff
	.zero		1


	//   ....[132]....
        /*093c*/ 	.word	0x00009460
        /*0940*/ 	.word	0x0000005c
        /*0944*/ 	.word	0x000000b0
        /*0948*/ 	.short	0x010a
        /*094a*/ 	.byte	0xff
	.zero		1


	//   ....[133]....
        /*094c*/ 	.word	0x000094b0
        /*0950*/ 	.word	0x00000002
        /*0954*/ 	.word	0x00000050
        /*0958*/ 	.short	0x010a
        /*095a*/ 	.byte	0xff
	.zero		1


	//----- nvinfo : EIATTR_NUM_MBARRIERS
	.align		4
.L_47:
        /*095c*/ 	.byte	0x03, 0x38
        /*095e*/ 	.short	0x0023


	//----- nvinfo : EIATTR_EXIT_INSTR_OFFSETS
	.align		4
        /*0960*/ 	.byte	0x04, 0x1c
        /*0962*/ 	.short	(.L_49 - .L_48)


	//   ....[0]....
.L_48:
        /*0964*/ 	.word	0x000030e0


	//   ....[1]....
        /*0968*/ 	.word	0x000035d0


	//   ....[2]....
        /*096c*/ 	.word	0x00003630


	//   ....[3]....
        /*0970*/ 	.word	0x00004b70


	//   ....[4]....
        /*0974*/ 	.word	0x00005b40


	//   ....[5]....
        /*0978*/ 	.word	0x00005b80


	//   ....[6]....
        /*097c*/ 	.word	0x00008850


	//   ....[7]....
        /*0980*/ 	.word	0x000088c0


	//   ....[8]....
        /*0984*/ 	.word	0x000088f0


	//   ....[9]....
        /*0988*/ 	.word	0x00008960


	//----- nvinfo : EIATTR_MAX_THREADS
	.align		4
.L_49:
        /*098c*/ 	.byte	0x04, 0x05
        /*098e*/ 	.short	(.L_51 - .L_50)
.L_50:
        /*0990*/ 	.word	0x00000100
        /*0994*/ 	.word	0x00000001
        /*0998*/ 	.word	0x00000001


	//----- nvinfo : EIATTR_CRS_STACK_SIZE
	.align		4
.L_51:
        /*099c*/ 	.byte	0x04, 0x1e
        /*099e*/ 	.short	(.L_53 - .L_52)
.L_52:
        /*09a0*/ 	.word	0x00000000


	//----- nvinfo : EIATTR_CBANK_PARAM_SIZE
	.align		4
.L_53:
        /*09a4*/ 	.byte	0x03, 0x19
        /*09a6*/ 	.short	0x0800


	//----- nvinfo : EIATTR_PARAM_CBANK
	.align		4
        /*09a8*/ 	.byte	0x04, 0x0a
        /*09aa*/ 	.short	(.L_55 - .L_54)
	.align		4
.L_54:
        /*09ac*/ 	.word	index@(.nv.constant0._ZN7cutlass13device_kernelINS_4gemm6kernel13GemmUniversalIN4cute5tupleIJiiiiEEENS1_10collective13CollectiveMmaINS1_35MainloopSm100TmaUmmaWarpSpecializedILi5ELi2ELi4ENS5_IJNS4_1CILi4EEESB_NSA_ILi1EEEEEEEENS5_IJNSA_ILi256EEENSA_ILi64EEENSA_ILi128EEEEEENS_6half_tENS5_IJlSC_lEEESJ_SK_NS4_8TiledMMAINS4_8MMA_AtomIJNS4_26SM100_MMA_F16BF16_2x1SM_SSISJ_SJ_fLi256ELi64ELNS4_4UMMA5MajorE0ELSP_0ELNSO_7ScaleInE0ELSQ_0EEEEEENS4_6LayoutINS5_IJSC_SC_SC_EEENS5_IJNSA_ILi0EEESV_SV_EEEEENS5_IJNS4_10UnderscoreESY_SY_EEEEENS4_28SM100_TMA_2SM_LOAD_MULTICASTENS4_14ComposedLayoutINS4_7SwizzleILi3ELi4ELi3EEENS4_18smem_ptr_flag_bitsILi16EEENST_INS5_IJNSA_ILi8EEESG_EEENS5_IJSG_SC_EEEEEEEvNS4_8identityES11_S1B_vS1C_EENS_8epilogue10collective18CollectiveEpilogueINS1E_23Sm100TmaWarpSpecializedILi3ELi2ELi32ELb1ELb0EEEJNS5_IJSH_SG_SH_EEENS5_IJNST_ISH_SC_EENST_INSA_ILi32EEESC_EEEEESJ_SK_SJ_SK_NS1E_6fusion15FusionCallbacksIS1I_NS1O_17LinearCombinationISJ_fSJ_fLNS_15FloatRoundStyleE2EEES1J_S1N_JEEENS4_5SM1004TMEM4LOAD26SM100_TMEM_LOAD_32dp32b32xENS4_13SM90_TMA_LOADENS12_INS13_ILi2ELi4ELi3EEES16_NST_INS5_IJS17_S1L_EEENS5_IJS1L_SC_EEEEEEENS4_39AutoVectorizingCopyWithAssumedAlignmentILi128EEENS4_14SM90_TMA_STOREES23_S25_S25_EEEvvEEEEvNT_6ParamsE)
        /*09b0*/ 	.short	0x0380
        /*09b2*/ 	.short	0x0800


	//----- nvinfo : EIATTR_SW_WAR
	.align		4
.L_55:
        /*09b4*/ 	.byte	0x04, 0x36
        /*09b6*/ 	.short	(.L_57 - .L_56)
.L_56:
        /*09b8*/ 	.word	0x00000008
.L_57:


//--------------------- .nv.callgraph             --------------------------
	.section	.nv.callgraph,"",@"SHT_CUDA_CALLGRAPH"
	.align	4
	.sectionentsize	8
	.align		4
        /*0000*/ 	.word	0x00000000
	.align		4
        /*0004*/ 	.word	0xffffffff
	.align		4
        /*0008*/ 	.word	index@(_ZN7cutlass13device_kernelINS_4gemm6kernel13GemmUniversalIN4cute5tupleIJiiiiEEENS1_10collective13CollectiveMmaINS1_35MainloopSm100TmaUmmaWarpSpecializedILi5ELi2ELi4ENS5_IJNS4_1CILi4EEESB_NSA_ILi1EEEEEEEENS5_IJNSA_ILi256EEENSA_ILi64EEENSA_ILi128EEEEEENS_6half_tENS5_IJlSC_lEEESJ_SK_NS4_8TiledMMAINS4_8MMA_AtomIJNS4_26SM100_MMA_F16BF16_2x1SM_SSISJ_SJ_fLi256ELi64ELNS4_4UMMA5MajorE0ELSP_0ELNSO_7ScaleInE0ELSQ_0EEEEEENS4_6LayoutINS5_IJSC_SC_SC_EEENS5_IJNSA_ILi0EEESV_SV_EEEEENS5_IJNS4_10UnderscoreESY_SY_EEEEENS4_28SM100_TMA_2SM_LOAD_MULTICASTENS4_14ComposedLayoutINS4_7SwizzleILi3ELi4ELi3EEENS4_18smem_ptr_flag_bitsILi16EEENST_INS5_IJNSA_ILi8EEESG_EEENS5_IJSG_SC_EEEEEEEvNS4_8identityES11_S1B_vS1C_EENS_8epilogue10collective18CollectiveEpilogueINS1E_23Sm100TmaWarpSpecializedILi3ELi2ELi32ELb1ELb0EEEJNS5_IJSH_SG_SH_EEENS5_IJNST_ISH_SC_EENST_INSA_ILi32EEESC_EEEEESJ_SK_SJ_SK_NS1E_6fusion15FusionCallbacksIS1I_NS1O_17LinearCombinationISJ_fSJ_fLNS_15FloatRoundStyleE2EEES1J_S1N_JEEENS4_5SM1004TMEM4LOAD26SM100_TMEM_LOAD_32dp32b32xENS4_13SM90_TMA_LOADENS12_INS13_ILi2ELi4ELi3EEES16_NST_INS5_IJS17_S1L_EEENS5_IJS1L_SC_EEEEEEENS4_39AutoVectorizingCopyWithAssumedAlignmentILi128EEENS4_14SM90_TMA_STOREES23_S25_S25_EEEvvEEEEvNT_6ParamsE)
	.align		4
        /*000c*/ 	.word	index@(__assertfail)
	.align		4
        /*0010*/ 	.word	0x00000000
	.align		4
        /*0014*/ 	.word	0xfffffffe
	.align		4
        /*0018*/ 	.word	0x00000000
	.align		4
        /*001c*/ 	.word	0xfffffffd
	.align		4
        /*0020*/ 	.word	0x00000000
	.align		4
        /*0024*/ 	.word	0xfffffffc


//--------------------- .nv.constant4             --------------------------
	.section	.nv.constant4,"a",@progbits
	.align	8
	.align		8
.nv.constant4:
        /*0000*/ 	.dword	__assertfail
	.align		8
        /*0008*/ 	.dword	__unnamed_1
	.align		8
        /*0010*/ 	.dword	__unnamed_2
	.align		8
        /*0018*/ 	.dword	_ZN40_INTERNAL_830356d9_4_k_cu_f762e8dc_258284cuda3std3__45__cpo5beginE
	.align		8
        /*0020*/ 	.dword	_ZN40_INTERNAL_830356d9_4_k_cu_f762e8dc_258284cuda3std3__45__cpo3endE
	.align		8
        /*0028*/ 	.dword	_ZN40_INTERNAL_830356d9_4_k_cu_f762e8dc_258284cuda3std3__45__cpo6cbeginE
	.align		8
        /*0030*/ 	.dword	_ZN40_INTERNAL_830356d9_4_k_cu_f762e8dc_258284cuda3std3__45__cpo4cendE
	.align		8
        /*0038*/ 	.dword	_ZN40_INTERNAL_830356d9_4_k_cu_f762e8dc_258284cuda3std3__442_GLOBAL__N__830356d9_4_k_cu_f762e8dc_258286ignoreE
	.align		8
        /*0040*/ 	.dword	_ZN40_INTERNAL_830356d9_4_k_cu_f762e8dc_258284cuda3std3__419piecewise_constructE
	.align		8
        /*0048*/ 	.dword	_ZN40_INTERNAL_830356d9_4_k_cu_f762e8dc_258284cuda3std3__48in_placeE
	.align		8
        /*0050*/ 	.dword	_ZN40_INTERNAL_830356d9_4_k_cu_f762e8dc_258284cuda3std6ranges3__45__cpo4swapE
	.align		8
        /*0058*/ 	.dword	_ZN40_INTERNAL_830356d9_4_k_cu_f762e8dc_258284cuda3std6ranges3__45__cpo9iter_moveE
	.align		8
        /*0060*/ 	.dword	_ZN40_INTERNAL_830356d9_4_k_cu_f762e8dc_258284cute7productE
	.align		8
        /*0068*/ 	.dword	_ZN40_INTERNAL_830356d9_4_k_cu_f762e8dc_258284cute1_E
	.align		8
        /*0070*/ 	.dword	$str$25
	.align		8
        /*0078*/ 	.dword	$str$26
	.align		8
        /*0080*/ 	.dword	$str$27
	.align		8
        /*0088*/ 	.dword	$str$28


//--------------------- .text._ZN7cutlass13device_kernelINS_4gemm6kernel13GemmUniversalIN4cute5tupleIJiiiiEEENS1_10collective13CollectiveMmaINS1_35MainloopSm100TmaUmmaWarpSpecializedILi5ELi2ELi4ENS5_IJNS4_1CILi4EEESB_NSA_ILi1EEEEEEEENS5_IJNSA_ILi256EEENSA_ILi64EEENSA_ILi128EEEEEENS_6half_tENS5_IJlSC_lEEESJ_SK_NS4_8TiledMMAINS4_8MMA_AtomIJNS4_26SM100_MMA_F16BF16_2x1SM_SSISJ_SJ_fLi256ELi64ELNS4_4UMMA5MajorE0ELSP_0ELNSO_7ScaleInE0ELSQ_0EEEEEENS4_6LayoutINS5_IJSC_SC_SC_EEENS5_IJNSA_ILi0EEESV_SV_EEEEENS5_IJNS4_10UnderscoreESY_SY_EEEEENS4_28SM100_TMA_2SM_LOAD_MULTICASTENS4_14ComposedLayoutINS4_7SwizzleILi3ELi4ELi3EEENS4_18smem_ptr_flag_bitsILi16EEENST_INS5_IJNSA_ILi8EEESG_EEENS5_IJSG_SC_EEEEEEEvNS4_8identityES11_S1B_vS1C_EENS_8epilogue10collective18CollectiveEpilogueINS1E_23Sm100TmaWarpSpecializedILi3ELi2ELi32ELb1ELb0EEEJNS5_IJSH_SG_SH_EEENS5_IJNST_ISH_SC_EENST_INSA_ILi32EEESC_EEEEESJ_SK_SJ_SK_NS1E_6fusion15FusionCallbacksIS1I_NS1O_17LinearCombinationISJ_fSJ_fLNS_15FloatRoundStyleE2EEES1J_S1N_JEEENS4_5SM1004TMEM4LOAD26SM100_TMEM_LOAD_32dp32b32xENS4_13SM90_TMA_LOADENS12_INS13_ILi2ELi4ELi3EEES16_NST_INS5_IJS17_S1L_EEENS5_IJS1L_SC_EEEEEEENS4_39AutoVectorizingCopyWithAssumedAlignmentILi128EEENS4_14SM90_TMA_STOREES23_S25_S25_EEEvvEEEEvNT_6ParamsE --------------------------
	.section	.text._ZN7cutlass13device_kernelINS_4gemm6kernel13GemmUniversalIN4cute5tupleIJiiiiEEENS1_10collective13CollectiveMmaINS1_35MainloopSm100TmaUmmaWarpSpecializedILi5ELi2ELi4ENS5_IJNS4_1CILi4EEESB_NSA_ILi1EEEEEEEENS5_IJNSA_ILi256EEENSA_ILi64EEENSA_ILi128EEEEEENS_6half_tENS5_IJlSC_lEEESJ_SK_NS4_8TiledMMAINS4_8MMA_AtomIJNS4_26SM100_MMA_F16BF16_2x1SM_SSISJ_SJ_fLi256ELi64ELNS4_4UMMA5MajorE0ELSP_0ELNSO_7ScaleInE0ELSQ_0EEEEEENS4_6LayoutINS5_IJSC_SC_SC_EEENS5_IJNSA_ILi0EEESV_SV_EEEEENS5_IJNS4_10UnderscoreESY_SY_EEEEENS4_28SM100_TMA_2SM_LOAD_MULTICASTENS4_14ComposedLayoutINS4_7SwizzleILi3ELi4ELi3EEENS4_18smem_ptr_flag_bitsILi16EEENST_INS5_IJNSA_ILi8EEESG_EEENS5_IJSG_SC_EEEEEEEvNS4_8identityES11_S1B_vS1C_EENS_8epilogue10collective18CollectiveEpilogueINS1E_23Sm100TmaWarpSpecializedILi3ELi2ELi32ELb1ELb0EEEJNS5_IJSH_SG_SH_EEENS5_IJNST_ISH_SC_EENST_INSA_ILi32EEESC_EEEEESJ_SK_SJ_SK_NS1E_6fusion15FusionCallbacksIS1I_NS1O_17LinearCombinationISJ_fSJ_fLNS_15FloatRoundStyleE2EEES1J_S1N_JEEENS4_5SM1004TMEM4LOAD26SM100_TMEM_LOAD_32dp32b32xENS4_13SM90_TMA_LOADENS12_INS13_ILi2ELi4ELi3EEES16_NST_INS5_IJS17_S1L_EEENS5_IJS1L_SC_EEEEEEENS4_39AutoVectorizingCopyWithAssumedAlignmentILi128EEENS4_14SM90_TMA_STOREES23_S25_S25_EEEvvEEEEvNT_6ParamsE,"ax",@progbits
	.align	128
.text._ZN7cutlass13device_kernelINS_4gemm6kernel13GemmUniversalIN4cute5tupleIJiiiiEEENS1_10collective13CollectiveMmaINS1_35MainloopSm100TmaUmmaWarpSpecializedILi5ELi2ELi4ENS5_IJNS4_1CILi4EEESB_NSA_ILi1EEEEEEEENS5_IJNSA_ILi256EEENSA_ILi64EEENSA_ILi128EEEEEENS_6half_tENS5_IJlSC_lEEESJ_SK_NS4_8TiledMMAINS4_8MMA_AtomIJNS4_26SM100_MMA_F16BF16_2x1SM_SSISJ_SJ_fLi256ELi64ELNS4_4UMMA5MajorE0ELSP_0ELNSO_7ScaleInE0ELSQ_0EEEEEENS4_6LayoutINS5_IJSC_SC_SC_EEENS5_IJNSA_ILi0EEESV_SV_EEEEENS5_IJNS4_10UnderscoreESY_SY_EEEEENS4_28SM100_TMA_2SM_LOAD_MULTICASTENS4_14ComposedLayoutINS4_7SwizzleILi3ELi4ELi3EEENS4_18smem_ptr_flag_bitsILi16EEENST_INS5_IJNSA_ILi8EEESG_EEENS5_IJSG_SC_EEEEEEEvNS4_8identityES11_S1B_vS1C_EENS_8epilogue10collective18CollectiveEpilogueINS1E_23Sm100TmaWarpSpecializedILi3ELi2ELi32ELb1ELb0EEEJNS5_IJSH_SG_SH_EEENS5_IJNST_ISH_SC_EENST_INSA_ILi32EEESC_EEEEESJ_SK_SJ_SK_NS1E_6fusion15FusionCallbacksIS1I_NS1O_17LinearCombinationISJ_fSJ_fLNS_15FloatRoundStyleE2EEES1J_S1N_JEEENS4_5SM1004TMEM4LOAD26SM100_TMEM_LOAD_32dp32b32xENS4_13SM90_TMA_LOADENS12_INS13_ILi2ELi4ELi3EEES16_NST_INS5_IJS17_S1L_EEENS5_IJS1L_SC_EEEEEEENS4_39AutoVectorizingCopyWithAssumedAlignmentILi128EEENS4_14SM90_TMA_STOREES23_S25_S25_EEEvvEEEEvNT_6ParamsE:
        .type           _ZN7cutlass13device_kernelINS_4gemm6kernel13GemmUniversalIN4cute5tupleIJiiiiEEENS1_10collective13CollectiveMmaINS1_35MainloopSm100TmaUmmaWarpSpecializedILi5ELi2ELi4ENS5_IJNS4_1CILi4EEESB_NSA_ILi1EEEEEEEENS5_IJNSA_ILi256EEENSA_ILi64EEENSA_ILi128EEEEEENS_6half_tENS5_IJlSC_lEEESJ_SK_NS4_8TiledMMAINS4_8MMA_AtomIJNS4_26SM100_MMA_F16BF16_2x1SM_SSISJ_SJ_fLi256ELi64ELNS4_4UMMA5MajorE0ELSP_0ELNSO_7ScaleInE0ELSQ_0EEEEEENS4_6LayoutINS5_IJSC_SC_SC_EEENS5_IJNSA_ILi0EEESV_SV_EEEEENS5_IJNS4_10UnderscoreESY_SY_EEEEENS4_28SM100_TMA_2SM_LOAD_MULTICASTENS4_14ComposedLayoutINS4_7SwizzleILi3ELi4ELi3EEENS4_18smem_ptr_flag_bitsILi16EEENST_INS5_IJNSA_ILi8EEESG_EEENS5_IJSG_SC_EEEEEEEvNS4_8identityES11_S1B_vS1C_EENS_8epilogue10collective18CollectiveEpilogueINS1E_23Sm100TmaWarpSpecializedILi3ELi2ELi32ELb1ELb0EEEJNS5_IJSH_SG_SH_EEENS5_IJNST_ISH_SC_EENST_INSA_ILi32EEESC_EEEEESJ_SK_SJ_SK_NS1E_6fusion15FusionCallbacksIS1I_NS1O_17LinearCombinationISJ_fSJ_fLNS_15FloatRoundStyleE2EEES1J_S1N_JEEENS4_5SM1004TMEM4LOAD26SM100_TMEM_LOAD_32dp32b32xENS4_13SM90_TMA_LOADENS12_INS13_ILi2ELi4ELi3EEES16_NST_INS5_IJS17_S1L_EEENS5_IJS1L_SC_EEEEEEENS4_39AutoVectorizingCopyWithAssumedAlignmentILi128EEENS4_14SM90_TMA_STOREES23_S25_S25_EEEvvEEEEvNT_6ParamsE,@function
        .size           _ZN7cutlass13device_kernelINS_4gemm6kernel13GemmUniversalIN4cute5tupleIJiiiiEEENS1_10collective13CollectiveMmaINS1_35MainloopSm100TmaUmmaWarpSpecializedILi5ELi2ELi4ENS5_IJNS4_1CILi4EEESB_NSA_ILi1EEEEEEEENS5_IJNSA_ILi256EEENSA_ILi64EEENSA_ILi128EEEEEENS_6half_tENS5_IJlSC_lEEESJ_SK_NS4_8TiledMMAINS4_8MMA_AtomIJNS4_26SM100_MMA_F16BF16_2x1SM_SSISJ_SJ_fLi256ELi64ELNS4_4UMMA5MajorE0ELSP_0ELNSO_7ScaleInE0ELSQ_0EEEEEENS4_6LayoutINS5_IJSC_SC_SC_EEENS5_IJNSA_ILi0EEESV_SV_EEEEENS5_IJNS4_10UnderscoreESY_SY_EEEEENS4_28SM100_TMA_2SM_LOAD_MULTICASTENS4_14ComposedLayoutINS4_7SwizzleILi3ELi4ELi3EEENS4_18smem_ptr_flag_bitsILi16EEENST_INS5_IJNSA_ILi8EEESG_EEENS5_IJSG_SC_EEEEEEEvNS4_8identityES11_S1B_vS1C_EENS_8epilogue10collective18CollectiveEpilogueINS1E_23Sm100TmaWarpSpecializedILi3ELi2ELi32ELb1ELb0EEEJNS5_IJSH_SG_SH_EEENS5_IJNST_ISH_SC_EENST_INSA_ILi32EEESC_EEEEESJ_SK_SJ_SK_NS1E_6fusion15FusionCallbacksIS1I_NS1O_17LinearCombinationISJ_fSJ_fLNS_15FloatRoundStyleE2EEES1J_S1N_JEEENS4_5SM1004TMEM4LOAD26SM100_TMEM_LOAD_32dp32b32xENS4_13SM90_TMA_LOADENS12_INS13_ILi2ELi4ELi3EEES16_NST_INS5_IJS17_S1L_EEENS5_IJS1L_SC_EEEEEEENS4_39AutoVectorizingCopyWithAssumedAlignmentILi128EEENS4_14SM90_TMA_STOREES23_S25_S25_EEEvvEEEEvNT_6ParamsE,(.L_x_182 - _ZN7cutlass13device_kernelINS_4gemm6kernel13GemmUniversalIN4cute5tupleIJiiiiEEENS1_10collective13CollectiveMmaINS1_35MainloopSm100TmaUmmaWarpSpecializedILi5ELi2ELi4ENS5_IJNS4_1CILi4EEESB_NSA_ILi1EEEEEEEENS5_IJNSA_ILi256EEENSA_ILi64EEENSA_ILi128EEEEEENS_6half_tENS5_IJlSC_lEEESJ_SK_NS4_8TiledMMAINS4_8MMA_AtomIJNS4_26SM100_MMA_F16BF16_2x1SM_SSISJ_SJ_fLi256ELi64ELNS4_4UMMA5MajorE0ELSP_0ELNSO_7ScaleInE0ELSQ_0EEEEEENS4_6LayoutINS5_IJSC_SC_SC_EEENS5_IJNSA_ILi0EEESV_SV_EEEEENS5_IJNS4_10UnderscoreESY_SY_EEEEENS4_28SM100_TMA_2SM_LOAD_MULTICASTENS4_14ComposedLayoutINS4_7SwizzleILi3ELi4ELi3EEENS4_18smem_ptr_flag_bitsILi16EEENST_INS5_IJNSA_ILi8EEESG_EEENS5_IJSG_SC_EEEEEEEvNS4_8identityES11_S1B_vS1C_EENS_8epilogue10collective18CollectiveEpilogueINS1E_23Sm100TmaWarpSpecializedILi3ELi2ELi32ELb1ELb0EEEJNS5_IJSH_SG_SH_EEENS5_IJNST_ISH_SC_EENST_INSA_ILi32EEESC_EEEEESJ_SK_SJ_SK_NS1E_6fusion15FusionCallbacksIS1I_NS1O_17LinearCombinationISJ_fSJ_fLNS_15FloatRoundStyleE2EEES1J_S1N_JEEENS4_5SM1004TMEM4LOAD26SM100_TMEM_LOAD_32dp32b32xENS4_13SM90_TMA_LOADENS12_INS13_ILi2ELi4ELi3EEES16_NST_INS5_IJS17_S1L_EEENS5_IJS1L_SC_EEEEEEENS4_39AutoVectorizingCopyWithAssumedAlignmentILi128EEENS4_14SM90_TMA_STOREES23_S25_S25_EEEvvEEEEvNT_6ParamsE)
        .other          _ZN7cutlass13device_kernelINS_4gemm6kernel13GemmUniversalIN4cute5tupleIJiiiiEEENS1_10collective13CollectiveMmaINS1_35MainloopSm100TmaUmmaWarpSpecializedILi5ELi2ELi4ENS5_IJNS4_1CILi4EEESB_NSA_ILi1EEEEEEEENS5_IJNSA_ILi256EEENSA_ILi64EEENSA_ILi128EEEEEENS_6half_tENS5_IJlSC_lEEESJ_SK_NS4_8TiledMMAINS4_8MMA_AtomIJNS4_26SM100_MMA_F16BF16_2x1SM_SSISJ_SJ_fLi256ELi64ELNS4_4UMMA5MajorE0ELSP_0ELNSO_7ScaleInE0ELSQ_0EEEEEENS4_6LayoutINS5_IJSC_SC_SC_EEENS5_IJNSA_ILi0EEESV_SV_EEEEENS5_IJNS4_10UnderscoreESY_SY_EEEEENS4_28SM100_TMA_2SM_LOAD_MULTICASTENS4_14ComposedLayoutINS4_7SwizzleILi3ELi4ELi3EEENS4_18smem_ptr_flag_bitsILi16EEENST_INS5_IJNSA_ILi8EEESG_EEENS5_IJSG_SC_EEEEEEEvNS4_8identityES11_S1B_vS1C_EENS_8epilogue10collective18CollectiveEpilogueINS1E_23Sm100TmaWarpSpecializedILi3ELi2ELi32ELb1ELb0EEEJNS5_IJSH_SG_SH_EEENS5_IJNST_ISH_SC_EENST_INSA_ILi32EEESC_EEEEESJ_SK_SJ_SK_NS1E_6fusion15FusionCallbacksIS1I_NS1O_17LinearCombinationISJ_fSJ_fLNS_15FloatRoundStyleE2EEES1J_S1N_JEEENS4_5SM1004TMEM4LOAD26SM100_TMEM_LOAD_32dp32b32xENS4_13SM90_TMA_LOADENS12_INS13_ILi2ELi4ELi3EEES16_NST_INS5_IJS17_S1L_EEENS5_IJS1L_SC_EEEEEEENS4_39AutoVectorizingCopyWithAssumedAlignmentILi128EEENS4_14SM90_TMA_STOREES23_S25_S25_EEEvvEEEEvNT_6ParamsE,@"STO_CUDA_ENTRY STV_DEFAULT"
_ZN7cutlass13device_kernelINS_4gemm6kernel13GemmUniversalIN4cute5tupleIJiiiiEEENS1_10collective13CollectiveMmaINS1_35MainloopSm100TmaUmmaWarpSpecializedILi5ELi2ELi4ENS5_IJNS4_1CILi4EEESB_NSA_ILi1EEEEEEEENS5_IJNSA_ILi256EEENSA_ILi64EEENSA_ILi128EEEEEENS_6half_tENS5_IJlSC_lEEESJ_SK_NS4_8TiledMMAINS4_8MMA_AtomIJNS4_26SM100_MMA_F16BF16_2x1SM_SSISJ_SJ_fLi256ELi64ELNS4_4UMMA5MajorE0ELSP_0ELNSO_7ScaleInE0ELSQ_0EEEEEENS4_6LayoutINS5_IJSC_SC_SC_EEENS5_IJNSA_ILi0EEESV_SV_EEEEENS5_IJNS4_10UnderscoreESY_SY_EEEEENS4_28SM100_TMA_2SM_LOAD_MULTICASTENS4_14ComposedLayoutINS4_7SwizzleILi3ELi4ELi3EEENS4_18smem_ptr_flag_bitsILi16EEENST_INS5_IJNSA_ILi8EEESG_EEENS5_IJSG_SC_EEEEEEEvNS4_8identityES11_S1B_vS1C_EENS_8epilogue10collective18CollectiveEpilogueINS1E_23Sm100TmaWarpSpecializedILi3ELi2ELi32ELb1ELb0EEEJNS5_IJSH_SG_SH_EEENS5_IJNST_ISH_SC_EENST_INSA_ILi32EEESC_EEEEESJ_SK_SJ_SK_NS1E_6fusion15FusionCallbacksIS1I_NS1O_17LinearCombinationISJ_fSJ_fLNS_15FloatRoundStyleE2EEES1J_S1N_JEEENS4_5SM1004TMEM4LOAD26SM100_TMEM_LOAD_32dp32b32xENS4_13SM90_TMA_LOADENS12_INS13_ILi2ELi4ELi3EEES16_NST_INS5_IJS17_S1L_EEENS5_IJS1L_SC_EEEEEEENS4_39AutoVectorizingCopyWithAssumedAlignmentILi128EEENS4_14SM90_TMA_STOREES23_S25_S25_EEEvvEEEEvNT_6ParamsE:
[----:B------:R-:W1:Y:S01]  /*0000*/  LDC R1, c[0x0][0x37c] ;  /* 0x0000df00ff017b82 */ /* 0x000e620000000800 */
[----:B------:R-:W2:Y:S01]  /*0010*/  S2R R95, SR_TID.X ;  /* 0x00000000005f7919 */ /* 0x000ea20000002100 */
[----:B------:R-:W3:Y:S06]  /*0020*/  LDCU.64 UR8, c[0x0][0x890] ;  /* 0x00011200ff0877ac */ /* 0x000eec0008000a00 */
[----:B------:R-:W4:Y:S01]  /*0030*/  S2UR UR55, SR_CgaCtaId ;  /* 0x00000000003779c3 */ /* 0x000f220000008800 */
[----:B------:R-:W-:Y:S02]  /*0040*/  PRMT R88, RZ, 0x7610, R88 ;  /* 0x00007610ff587816 */ /* 0x000fe40000000058 */
[----:B------:R-:W-:-:S02]  /*0050*/  ELECT P0, URZ, PT ;  /* 0x0000000000ff782f */ /* 0x000fc40003800000 */
[----:B---3--:R-:W-:-:S04]  /*0060*/  ISETP.NE.U32.AND P1, PT, RZ, UR8, PT ;  /* 0x00000008ff007c0c */ /* 0x008fc8000bf25070 */
[----:B------:R-:W-:Y:S01]  /*0070*/  ISETP.NE.AND.EX P2, PT, RZ, UR9, PT, P1 ;  /* 0x00000009ff007c0c */ /* 0x000fe2000bf45310 */
[----:B----4-:R-:W-:Y:S02]  /*0080*/  ULOP3.LUT UR68, UR55, 0x1, URZ, 0xc0, !UPT ;  /* 0x0000000137447892 */ /* 0x010fe4000f8ec0ff */
[----:B------:R-:W-:Y:S01]  /*0090*/  ULOP3.LUT UR69, UR55, 0x1, URZ, 0x3c, !UPT ;  /* 0x0000000137457892 */ /* 0x000fe2000f8e3cff */
[----:B--2---:R-:W-:-:S05]  /*00a0*/  SHF.R.U32.HI R89, RZ, 0x5, R95 ;  /* 0x00000005ff597819 */ /* 0x004fca000001165f */
[----:B------:R-:W2:Y:S02]  /*00b0*/  SHFL.IDX PT, R0, R89, RZ, 0x1f ;  /* 0x00001fff59007589 */ /* 0x000ea400000e0000 */
[----:B--2---:R-:W-:Y:S02]  /*00c0*/  R2UR UR22, R0 ;  /* 0x00000000001672ca */ /* 0x004fe400000e0000 */
[----:B-1----:R-:W-:Y:S05]  /*00d0*/  @P2 BRA `(.L_x_0) ;  /* 0x0000000000302947 */ /* 0x002fea0003800000 */
[----:B------:R-:W1:Y:S02]  /*00e0*/  LDCU.64 UR4, c[0x0][0x888] ;  /* 0x00011100ff0477ac */ /* 0x000e640008000a00 */
[----:B-1----:R-:W-:-:S04]  /*00f0*/  UISETP.NE.U32.AND UP0, UPT, UR4, URZ, UPT ;  /* 0x000000ff0400728c */ /* 0x002fc8000bf05070 */
[----:B------:R-:W-:-:S09]  /*0100*/  UISETP.NE.AND.EX UP0, UPT, UR5, URZ, UPT, UP0 ;  /* 0x000000ff0500728c */ /* 0x000fd2000bf05300 */
[----:B------:R-:W-:Y:S05]  /*0110*/  BRA.U !UP0, `(.L_x_1) ;  /* 0x0000000108147547 */ /* 0x000fea000b800000 */
[----:B------:R-:W1:Y:S01]  /*0120*/  LDC.64 R2, c[0x0][0x888] ;  /* 0x00022200ff027b82 */ /* 0x000e620000000a00 */
[----:B------:R-:W1:Y:S02]  /*0130*/  LDCU.64 UR4, c[0x0][0x358] ;  /* 0x00006b00ff0477ac */ /* 0x000e640008000a00 */
[----:B-1----:R1:W5:Y:S01]  /*0140*/  LDG.E R41, desc[UR4][R2.64] ;  /* 0x0000000402297981 */ /* 0x002362000c1e1900 */
[----:B------:R-:W-:Y:S01]  /*0150*/  HFMA2 R88, -RZ, RZ, 0, 5.9604644775390625e-08 ;  /* 0x00000001ff587431 */ /* 0x000fe200000001ff */
[----:B------:R-:W-:Y:S05]  /*0160*/  BRA `(.L_x_0) ;  /* 0x00000000000c7947 */ /* 0x000fea0003800000 */
.L_x_1:
[----:B------:R-:W1:Y:S01]  /*0170*/  LDCU UR4, c[0x0][0x880] ;  /* 0x00011000ff0477ac */ /* 0x000e620008000800 */
[----:B------:R-:W-:Y:S01]  /*0180*/  HFMA2 R88, -RZ, RZ, 0, 5.9604644775390625e-08 ;  /* 0x00000001ff587431 */ /* 0x000fe200000001ff */
[----:B-1----:R-:W-:-:S07]  /*0190*/  MOV R41, UR4 ;  /* 0x0000000400297c02 */ /* 0x002fce0008000f00 */
.L_x_0:
[----:B------:R-:W2:Y:S02]  /*01a0*/  LDCU.64 UR4, c[0x0][0x8b0] ;  /* 0x00011600ff0477ac */ /* 0x000ea40008000a00 */
[----:B--2---:R-:W-:-:S04]  /*01b0*/  UISETP.NE.U32.AND UP0, UPT, UR4, URZ, UPT ;  /* 0x000000ff0400728c */ /* 0x004fc8000bf05070 */
[----:B------:R-:W-:-:S09]  /*01c0*/  UISETP.NE.AND.EX UP0, UPT, UR5, URZ, UPT, UP0 ;  /* 0x000000ff0500728c */ /* 0x000fd2000bf05300 */
[----:B------:R-:W-:Y:S05]  /*01d0*/  BRA.U UP0, `(.L_x_2) ;  /* 0x0000000100287547 */ /* 0x000fea000b800000 */
[----:B------:R-:W2:Y:S02]  /*01e0*/  LDCU.64 UR4, c[0x0][0x8a8] ;  /* 0x00011500ff0477ac */ /* 0x000ea40008000a00 */
[----:B--2---:R-:W-:-:S04]  /*01f0*/  UISETP.NE.U32.AND UP0, UPT, UR4, URZ, UPT ;  /* 0x000000ff0400728c */ /* 0x004fc8000bf05070 */
[----:B------:R-:W-:-:S09]  /*0200*/  UISETP.NE.AND.EX UP0, UPT, UR5, URZ, UPT, UP0 ;  /* 0x000000ff0500728c */ /* 0x000fd2000bf05300 */
[----:B------:R-:W-:Y:S05]  /*0210*/  BRA.U !UP0, `(.L_x_3) ;  /* 0x0000000108107547 */ /* 0x000fea000b800000 */
[----:B------:R-:W2:Y:S01]  /*0220*/  LDC.64 R38, c[0x0][0x8a8] ;  /* 0x00022a00ff267b82 */ /* 0x000ea20000000a00 */
[----:B------:R-:W2:Y:S02]  /*0230*/  LDCU.64 UR4, c[0x0][0x358] ;  /* 0x00006b00ff0477ac */ /* 0x000ea40008000a00 */
[----:B--2---:R2:W5:Y:S01]  /*0240*/  LDG.E R38, desc[UR4][R38.64] ;  /* 0x0000000426267981 */ /* 0x004562000c1e1900 */
[----:B------:R-:W-:Y:S05]  /*0250*/  BRA `(.L_x_2) ;  /* 0x0000000000087947 */ /* 0x000fea0003800000 */
.L_x_3:
[----:B------:R-:W2:Y:S02]  /*0260*/  LDCU UR4, c[0x0][0x8a0] ;  /* 0x00011400ff0477ac */ /* 0x000ea40008000800 */
[----:B--2---:R-:W-:Y:S02]  /*0270*/  MOV R38, UR4 ;  /* 0x0000000400267c02 */ /* 0x004fe40008000f00 */
.L_x_2:
[----:B------:R-:W-:Y:S01]  /*0280*/  IMAD.U32 R0, RZ, RZ, UR22 ;  /* 0x00000016ff007e24 */ /* 0x000fe2000f8e00ff */
[----:B------:R-:W-:Y:S04]  /*0290*/  BSSY.RECONVERGENT B0, `(.L_x_4) ;  /* 0x000000c000007945 */ /* 0x000fe80003800200 */
[C---:B------:R-:W-:Y:S02]  /*02a0*/  ISETP.NE.OR P3, PT, R0.reuse, 0x1, !P0 ;  /* 0x000000010000780c */ /* 0x040fe40004765670 */
[----:B------:R-:W-:-:S11]  /*02b0*/  ISETP.NE.OR P2, PT, R0, 0x3, !P0 ;  /* 0x000000030000780c */ /* 0x000fd60004745670 */
[----:B------:R-:W-:Y:S05]  /*02c0*/  @P3 BRA `(.L_x_5) ;  /* 0x0000000000203947 */ /* 0x000fea0003800000 */
[----:B------:R-:W3:Y:S02]  /*02d0*/  LDCU.64 UR4, c[0x0][0x348] ;  /* 0x00006900ff0477ac */ /* 0x000ee40008000a00 */
[----:B---3--:R-:W-:Y:S02]  /*02e0*/  UIADD3 UR6, UP1, UPT, UR4, 0x80, URZ ;  /* 0x0000008004067890 */ /* 0x008fe4000ff3e0ff */
[----:B------:R-:W-:Y:S02]  /*02f0*/  UIADD3 UR4, UP0, UPT, UR4, 0x180, URZ ;  /* 0x0000018004047890 */ /* 0x000fe4000ff1e0ff */
[----:B------:R-:W-:Y:S02]  /*0300*/  UIADD3.X UR7, UPT, UPT, URZ, UR5, URZ, UP1, !UPT ;  /* 0x00000005ff077290 */ /* 0x000fe40008ffe4ff */
[----:B------:R-:W-:-:S07]  /*0310*/  UIADD3.X UR5, UPT, UPT, URZ, UR5, URZ, UP0, !UPT ;  /* 0x00000005ff057290 */ /* 0x000fce00087fe4ff */
[----:B------:R3:W-:Y:S02]  /*0320*/  UTMACCTL.PF [UR6] ;  /* 0x00000000060079b9 */ /* 0x0007e40008040000 */
[----:B------:R3:W-:Y:S02]  /*0330*/  UTMACCTL.PF [UR4] ;  /* 0x00000000040079b9 */ /* 0x0007e40008040000 */
[----:B---3--:R-:W-:Y:S01]  /*0340*/  NOP ;  /* 0x0000000000007918 */ /* 0x008fe20000000000 */
.L_x_5:
[----:B------:R-:W-:Y:S05]  /*0350*/  BSYNC.RECONVERGENT B0 ;  /* 0x0000000000007941 */ /* 0x000fea0003800200 */
.L_x_4:
[----:B------:R-:W-:Y:S04]  /*0360*/  BSSY.RECONVERGENT B0, `(.L_x_6) ;  /* 0x000000a000007945 */ /* 0x000fe80003800200 */
        /* <DEDUP_REMOVED lines=9> */
.L_x_7:
[----:B------:R-:W-:Y:S05]  /*0400*/  BSYNC.RECONVERGENT B0 ;  /* 0x0000000000007941 */ /* 0x000fea0003800200 */
.L_x_6:
[----:B------:R-:W3:Y:S01]  /*0410*/  LDCU.64 UR4, c[0x0][0x888] ;  /* 0x00011100ff0477ac */ /* 0x000ee20008000a00 */
[----:B------:R-:W-:Y:S01]  /*0420*/  ISETP.NE.AND.EX P1, PT, RZ, UR9, PT, P1 ;  /* 0x00000009ff007c0c */ /* 0x000fe2000bf25310 */
[----:B------:R-:W-:Y:S01]  /*0430*/  UPLOP3.LUT UP3, UPT, UPT, UPT, UPT, 0x80, 0x8 ;  /* 0x000000000008789c */ /* 0x000fe20003f6f070 */
[----:B---3--:R-:W-:-:S04]  /*0440*/  ISETP.NE.U32.AND P2, PT, RZ, UR4, PT ;  /* 0x00000004ff007c0c */ /* 0x008fc8000bf45070 */
[----:B------:R-:W-:-:S13]  /*0450*/  ISETP.NE.AND.EX P2, PT, RZ, UR5, PT, P2 ;  /* 0x00000005ff007c0c */ /* 0x000fda000bf45320 */
[----:B------:R-:W-:Y:S05]  /*0460*/  @P2 BRA P1, `(.L_x_8) ;  /* 0x0000000000282947 */ /* 0x000fea0000800000 */
[----:B------:R-:W-:Y:S01]  /*0470*/  UISETP.NE.U32.AND UP0, UPT, UR8, URZ, UPT ;  /* 0x000000ff0800728c */ /* 0x000fe2000bf05070 */
[----:B-----5:R-:W-:Y:S01]  /*0480*/  FSETP.NEU.AND P1, PT, R41, RZ, PT ;  /* 0x000000ff2900720b */ /* 0x020fe20003f2d000 */
[----:B------:R-:W-:Y:S02]  /*0490*/  UISETP.NE.U32.AND UP2, UPT, UR4, URZ, UPT ;  /* 0x000000ff0400728c */ /* 0x000fe4000bf45070 */
[----:B------:R-:W-:Y:S02]  /*04a0*/  UISETP.NE.AND.EX UP1, UPT, UR9, URZ, UPT, UP0 ;  /* 0x000000ff0900728c */ /* 0x000fe4000bf25300 */
[----:B------:R-:W-:-:S04]  /*04b0*/  UISETP.NE.AND.EX UP0, UPT, UR5, URZ, UPT, UP2 ;  /* 0x000000ff0500728c */ /* 0x000fc8000bf05320 */
[----:B------:R-:W-:-:S04]  /*04c0*/  USEL UR4, URZ, 0xffffffff, UP0 ;  /* 0xffffffffff047887 */ /* 0x000fc80008000000 */
[----:B------:R-:W-:Y:S01]  /*04d0*/  VOTEU.ANY UP0, P1 ;  /* 0x0000000000ff7886 */ /* 0x000fe20000800100 */
[----:B------:R-:W-:-:S04]  /*04e0*/  @!UP1 USEL UR4, URZ, 0xffffffff, UP0 ;  /* 0xffffffffff049887 */ /* 0x000fc80008000000 */
[----:B------:R-:W-:-:S04]  /*04f0*/  ULOP3.LUT UR4, UR4, 0x1, URZ, 0xc0, !UPT ;  /* 0x0000000104047892 */ /* 0x000fc8000f8ec0ff */
[----:B------:R-:W-:-:S11]  /*0500*/  UISETP.NE.U32.AND UP3, UPT, UR4, 0x1, UPT ;  /* 0x000000010400788c */ /* 0x000fd6000bf65070 */
.L_x_8:
[----:B------:R-:W3:Y:S01]  /*0510*/  SHFL.IDX PT, R0, R89, RZ, 0x1f ;  /* 0x00001fff59007589 */ /* 0x000ee200000e0000 */
[----:B------:R-:W-:-:S04]  /*0520*/  UISETP.NE.AND UP0, UPT, UR22, 0x2, UPT ;  /* 0x000000021600788c */ /* 0x000fc8000bf05270 */
[----:B------:R-:W-:Y:S02]  /*0530*/  UISETP.EQ.AND UP1, UPT, UR68, URZ, !UP0 ;  /* 0x000000ff4400728c */ /* 0x000fe4000c722270 */
[----:B------:R-:W-:-:S04]  /*0540*/  USEL UR40, URZ, 0x1, UP0 ;  /* 0x00000001ff287887 */ /* 0x000fc80008000000 */
[----:B------:R-:W-:Y:S02]  /*0550*/  PLOP3.LUT P4, PT, P0, PT, UP1, 0x80, 0x8 ;  /* 0x000000000008781c */ /* 0x000fe4000078f018 */
[----:B---3--:R-:W-:-:S13]  /*0560*/  ISETP.NE.AND P1, PT, R0, RZ, PT ;  /* 0x000000ff0000720c */ /* 0x008fda0003f25270 */
[----:B------:R-:W-:Y:S05]  /*0570*/  @P1 BRA `(.L_x_9) ;  /* 0x00000000005c1947 */ /* 0x000fea0003800000 */
[----:B------:R-:W-:Y:S01]  /*0580*/  UMOV UR4, 0x400 ;  /* 0x0000040000047882 */ /* 0x000fe20000000000 */
[----:B------:R-:W-:Y:S01]  /*0590*/  UMOV UR8, 0x1 ;  /* 0x0000000100087882 */ /* 0x000fe20000000000 */
[----:B------:R-:W-:Y:S01]  /*05a0*/  UMOV UR6, 0x5 ;  /* 0x0000000500067882 */ /* 0x000fe20000000000 */
[----:B------:R-:W-:Y:S02]  /*05b0*/  ULEA UR4, UR55, UR4, 0x18 ;  /* 0x0000000437047291 */ /* 0x000fe4000f8ec0ff */
[----:B------:R-:W-:-:S04]  /*05c0*/  UIADD3 UR8, UPT, UPT, -UR8, 0x100000, URZ ;  /* 0x0010000008087890 */ /* 0x000fc8000fffe1ff */
[----:B------:R-:W-:Y:S02]  /*05d0*/  USHF.L.U32 UR9, UR8, 0xb, URZ ;  /* 0x0000000b08097899 */ /* 0x000fe400080006ff */
[----:B------:R-:W-:Y:S02]  /*05e0*/  USHF.L.U32 UR8, UR8, 0x1, URZ ;  /* 0x0000000108087899 */ /* 0x000fe400080006ff */
[----:B------:R-:W-:-:S04]  /*05f0*/  UIADD3 UR6, UPT, UPT, -UR6, 0x100000, URZ ;  /* 0x0010000006067890 */ /* 0x000fc8000fffe1ff */
[----:B------:R-:W-:Y:S02]  /*0600*/  USHF.L.U32 UR7, UR6, 0xb, URZ ;  /* 0x0000000b06077899 */ /* 0x000fe400080006ff */
[----:B------:R-:W-:Y:S01]  /*0610*/  USHF.L.U32 UR6, UR6, 0x1, URZ ;  /* 0x0000000106067899 */ /* 0x000fe200080006ff */
[----:B------:R-:W-:Y:S01]  /*0620*/  ELECT P1, URZ, PT ;  /* 0x0000000000ff782f */ /* 0x000fe20003820000 */
[----:B------:R-:W3:Y:S02]  /*0630*/  FENCE.VIEW.ASYNC.S ;  /* 0x00000000000073c6 */ /* 0x000ee40000000000 */
[----:B---3--:R3:W4:Y:S08]  /*0640*/  SYNCS.EXCH.64 URZ, [UR4], UR8 ;  /* 0x0000000804ff75b2 */ /* 0x0087300008000100 */
[----:B------:R3:W1:Y:S01]  /*0650*/  SYNCS.EXCH.64 URZ, [UR4+0x28], UR6 ;  /* 0x0000280604ff75b2 */ /* 0x0006620008000100 */
        /* <DEDUP_REMOVED lines=8> */
[----:B------:R-:W-:Y:S01]  /*06e0*/  NOP ;  /* 0x0000000000007918 */ /* 0x000fe20000000000 */
.L_x_9:
[----:B------:R-:W2:Y:S01]  /*06f0*/  SHFL.IDX PT, R0, R89, RZ, 0x1f ;  /* 0x00001fff59007589 */ /* 0x000ea200000e0000 */
[----:B------:R-:W-:Y:S01]  /*0700*/  NOP ;  /* 0x0000000000007918 */ /* 0x000fe20000000000 */
[----:B--2---:R-:W-:-:S13]  /*0710*/  ISETP.NE.AND P1, PT, R0, 0x1, PT ;  /* 0x000000010000780c */ /* 0x004fda0003f25270 */
[----:B------:R-:W-:Y:S05]  /*0720*/  @P1 BRA `(.L_x_10) ;  /* 0x00000000004c1947 */ /* 0x000fea0003800000 */
[----:B---3--:R-:W-:Y:S01]  /*0730*/  UMOV UR4, 0x400 ;  /* 0x0000040000047882 */ /* 0x008fe20000000000 */
        /* <DEDUP_REMOVED lines=10> */
[----:B------:R-:W2:Y:S02]  /*07e0*/  FENCE.VIEW.ASYNC.S ;  /* 0x00000000000073c6 */ /* 0x000ea40000000000 */
[----:B--2---:R2:W3:Y:S08]  /*07f0*/  SYNCS.EXCH.64 URZ, [UR4+0x50], UR8 ;  /* 0x0000500804ff75b2 */ /* 0x0044f00008000100 */
[----:B------:R2:W1:Y:S01]  /*0800*/  SYNCS.EXCH.64 URZ, [UR4+0x68], UR6 ;  /* 0x0000680604ff75b2 */ /* 0x0004620008000100 */
[----:B------:R2:W1:Y:S01]  /*0810*/  SYNCS.EXCH.64 URZ, [UR4+0x58], UR8 ;  /* 0x0000580804ff75b2 */ /* 0x0004620008000100 */
[----:B------:R2:W1:Y:S01]  /*0820*/  SYNCS.EXCH.64 URZ, [UR4+0x70], UR6 ;  /* 0x0000700604ff75b2 */ /* 0x0004620008000100 */
[----:B------:R2:W1:Y:S01]  /*0830*/  SYNCS.EXCH.64 URZ, [UR4+0x60], UR8 ;  /* 0x0000600804ff75b2 */ /* 0x0004620008000100 */
[----:B------:R2:W1:Y:S01]  /*0840*/  SYNCS.EXCH.64 URZ, [UR4+0x78], UR6 ;  /* 0x0000780604ff75b2 */ /* 0x0004620008000100 */
[----:B------:R-:W-:Y:S01]  /*0850*/  NOP ;  /* 0x0000000000007918 */ /* 0x000fe20000000000 */
.L_x_10:
[----:B------:R-:W4:Y:S01]  /*0860*/  SHFL.IDX PT, R0, R89, RZ, 0x1f ;  /* 0x00001fff59007589 */ /* 0x000f2200000e0000 */
[----:B------:R-:W-:Y:S01]  /*0870*/  NOP ;  /* 0x0000000000007918 */ /* 0x000fe20000000000 */
[----:B----4-:R-:W-:-:S13]  /*0880*/  ISETP.NE.AND P1, PT, R0, 0x3, PT ;  /* 0x000000030000780c */ /* 0x010fda0003f25270 */
[----:B------:R-:W-:Y:S05]  /*0890*/  @P1 BRA `(.L_x_11) ;  /* 0x00000000002c1947 */ /* 0x000fea0003800000 */
[----:B--23--:R-:W-:Y:S01]  /*08a0*/  UMOV UR6, 0x400 ;  /* 0x0000040000067882 */ /* 0x00cfe20000000000 */
[----:B------:R-:W-:Y:S01]  /*08b0*/  UMOV UR4, 0x20 ;  /* 0x0000002000047882 */ /* 0x000fe20000000000 */
[----:B------:R-:W-:Y:S02]  /*08c0*/  ULEA UR6, UR55, UR6, 0x18 ;  /* 0x0000000637067291 */ /* 0x000fe4000f8ec0ff */
[----:B------:R-:W-:-:S04]  /*08d0*/  UIADD3 UR4, UPT, UPT, -UR4, 0x100000, URZ ;  /* 0x0010000004047890 */ /* 0x000fc8000fffe1ff */
[----:B------:R-:W-:Y:S02]  /*08e0*/  USHF.L.U32 UR5, UR4, 0xb, URZ ;  /* 0x0000000b04057899 */ /* 0x000fe400080006ff */
[----:B------:R-:W-:Y:S01]  /*08f0*/  USHF.L.U32 UR4, UR4, 0x1, URZ ;  /* 0x0000000104047899 */ /* 0x000fe200080006ff */
[----:B------:R-:W-:Y:S01]  /*0900*/  ELECT P1, URZ, PT ;  /* 0x0000000000ff782f */ /* 0x000fe20003820000 */
[----:B------:R-:W2:Y:S10]  /*0910*/  FENCE.VIEW.ASYNC.S ;  /* 0x00000000000073c6 */ /* 0x000eb40000000000 */
[----:B--2---:R4:W2:Y:S01]  /*0920*/  SYNCS.EXCH.64 URZ, [UR6+0x80], UR4 ;  /* 0x0000800406ff75b2 */ /* 0x0048a20008000100 */
[----:B------:R4:W3:Y:S02]  /*0930*/  SYNCS.EXCH.64 URZ, [UR6+0x88], UR4 ;  /* 0x0000880406ff75b2 */ /* 0x0008e40008000100 */
[----:B----4-:R-:W-:Y:S01]  /*0940*/  NOP ;  /* 0x0000000000007918 */ /* 0x010fe20000000000 */
.L_x_11:
[----:B------:R-:W4:Y:S01]  /*0950*/  SHFL.IDX PT, R0, R89, RZ, 0x1f ;  /* 0x00001fff59007589 */ /* 0x000f2200000e0000 */
[----:B------:R-:W-:Y:S01]  /*0960*/  NOP ;  /* 0x0000000000007918 */ /* 0x000fe20000000000 */
[----:B----4-:R-:W-:-:S13]  /*0970*/  ISETP.NE.AND P1, PT, R0, 0x4, PT ;  /* 0x000000040000780c */ /* 0x010fda0003f25270 */
[----:B------:R-:W-:Y:S05]  /*0980*/  @P1 BRA `(.L_x_12) ;  /* 0x0000000000481947 */ /* 0x000fea0003800000 */
[----:B--23--:R-:W-:Y:S01]  /*0990*/  UMOV UR4, 0xe20 ;  /* 0x00000e2000047882 */ /* 0x00cfe20000000000 */
[----:B------:R-:W-:Y:S01]  /*09a0*/  UMOV UR6, 0x400 ;  /* 0x0000040000067882 */ /* 0x000fe20000000000 */
[----:B------:R-:W-:Y:S01]  /*09b0*/  USEL UR4, UR4, 0xc20, UP3 ;  /* 0x00000c2004047887 */ /* 0x000fe20009800000 */
        /* <DEDUP_REMOVED lines=10> */
[----:B--2---:R4:W2:Y:S08]  /*0a60*/  SYNCS.EXCH.64 URZ, [UR6+0x90], UR8 ;  /* 0x0000900806ff75b2 */ /* 0x0048b00008000100 */
[----:B------:R4:W3:Y:S01]  /*0a70*/  SYNCS.EXCH.64 URZ, [UR6+0xa0], UR4 ;  /* 0x0000a00406ff75b2 */ /* 0x0008e20008000100 */
[----:B------:R4:W1:Y:S01]  /*0a80*/  SYNCS.EXCH.64 URZ, [UR6+0x98], UR8 ;  /* 0x0000980806ff75b2 */ /* 0x0008620008000100 */
[----:B------:R4:W1:Y:S02]  /*0a90*/  SYNCS.EXCH.64 URZ, [UR6+0xa8], UR4 ;  /* 0x0000a80406ff75b2 */ /* 0x0008640008000100 */
[----:B----4-:R-:W-:Y:S01]  /*0aa0*/  NOP ;  /* 0x0000000000007918 */ /* 0x010fe20000000000 */
.L_x_12:
[----:B------:R-:W4:Y:S01]  /*0ab0*/  SHFL.IDX PT, R0, R89, RZ, 0x1f ;  /* 0x00001fff59007589 */ /* 0x000f2200000e0000 */
[----:B------:R-:W-:Y:S01]  /*0ac0*/  NOP ;  /* 0x0000000000007918 */ /* 0x000fe20000000000 */
[----:B----4-:R-:W-:-:S13]  /*0ad0*/  ISETP.NE.AND P1, PT, R0, 0x5, PT ;  /* 0x000000050000780c */ /* 0x010fda0003f25270 */
[----:B------:R-:W-:Y:S05]  /*0ae0*/  @P1 BRA `(.L_x_13) ;  /* 0x0000000000541947 */ /* 0x000fea0003800000 */
[----:B--23--:R-:W-:Y:S01]  /*0af0*/  UMOV UR4, 0x400 ;  /* 0x0000040000047882 */ /* 0x00cfe20000000000 */
        /* <DEDUP_REMOVED lines=14> */
[----:B------:R4:W1:Y:S01]  /*0be0*/  SYNCS.EXCH.64 URZ, [UR4+0xd8], UR8 ;  /* 0x0000d80804ff75b2 */ /* 0x0008620008000100 */
[----:B------:R4:W1:Y:S01]  /*0bf0*/  SYNCS.EXCH.64 URZ, [UR4+0xc0], UR6 ;  /* 0x0000c00604ff75b2 */ /* 0x0008620008000100 */
[----:B------:R4:W1:Y:S01]  /*0c00*/  SYNCS.EXCH.64 URZ, [UR4+0xe0], UR8 ;  /* 0x0000e00804ff75b2 */ /* 0x0008620008000100 */
[----:B------:R4:W1:Y:S01]  /*0c10*/  SYNCS.EXCH.64 URZ, [UR4+0xc8], UR6 ;  /* 0x0000c80604ff75b2 */ /* 0x0008620008000100 */
[----:B------:R4:W1:Y:S02]  /*0c20*/  SYNCS.EXCH.64 URZ, [UR4+0xe8], UR8 ;  /* 0x0000e80804ff75b2 */ /* 0x0008640008000100 */
[----:B----4-:R-:W-:Y:S01]  /*0c30*/  NOP ;  /* 0x0000000000007918 */ /* 0x010fe20000000000 */
.L_x_13:
[----:B------:R-:W4:Y:S01]  /*0c40*/  SHFL.IDX PT, R0, R89, RZ, 0x1f ;  /* 0x00001fff59007589 */ /* 0x000f2200000e0000 */
[----:B------:R-:W-:Y:S01]  /*0c50*/  ISETP.NE.OR P0, PT, RZ, UR22, !P0 ;  /* 0x00000016ff007c0c */ /* 0x000fe2000c705670 */
        /* <DEDUP_REMOVED lines=12> */
[----:B------:R4:W3:Y:S01]  /*0d20*/  SYNCS.EXCH.64 URZ, [UR4+0x100], UR6 ;  /* 0x0001000604ff75b2 */ /* 0x0008e20008000100 */
[----:B------:R4:W1:Y:S01]  /*0d30*/  SYNCS.EXCH.64 URZ, [UR4+0xf8], UR6 ;  /* 0x0000f80604ff75b2 */ /* 0x0008620008000100 */
[----:B------:R4:W1:Y:S02]  /*0d40*/  SYNCS.EXCH.64 URZ, [UR4+0x108], UR6 ;  /* 0x0001080604ff75b2 */ /* 0x0008640008000100 */
[----:B----4-:R-:W-:Y:S01]  /*0d50*/  NOP ;  /* 0x0000000000007918 */ /* 0x010fe20000000000 */
.L_x_14:
[----:B------:R-:W-:Y:S01]  /*0d60*/  VOTEU.ALL UP0, P0 ;  /* 0x0000000000ff7886 */ /* 0x000fe20000000000 */
[----:B--23--:R-:W-:Y:S01]  /*0d70*/  UMOV UR4, 0x20 ;  /* 0x0000002000047882 */ /* 0x00cfe20000000000 */
[----:B------:R-:W2:Y:S01]  /*0d80*/  LDCU UR29, c[0x0][0x36c] ;  /* 0x00006d80ff1d77ac */ /* 0x000ea20008000800 */
[----:B------:R-:W-:Y:S01]  /*0d90*/  NOP ;  /* 0x0000000000007918 */ /* 0x000fe20000000000 */
[----:B------:R-:W-:Y:S01]  /*0da0*/  LOP3.LUT R0, R95, 0x1f, RZ, 0xc0, !PT ;  /* 0x0000001f5f007812 */ /* 0x000fe200078ec0ff */
[----:B------:R-:W-:Y:S01]  /*0db0*/  @!UP0 UMOV UR6, 0x400 ;  /* 0x0000040000068882 */ /* 0x000fe20000000000 */
[----:B------:R-:W-:-:S04]  /*0dc0*/  @!UP0 UIADD3 UR4, UPT, UPT, -UR4, 0x100000, URZ ;  /* 0x0010000004048890 */ /* 0x000fc8000fffe1ff */
[----:B------:R-:W-:Y:S02]  /*0dd0*/  @!UP0 USHF.L.U32 UR5, UR4, 0xb, URZ ;  /* 0x0000000b04058899 */ /* 0x000fe400080006ff */
[----:B------:R-:W-:Y:S02]  /*0de0*/  @!UP0 USHF.L.U32 UR4, UR4, 0x1, URZ ;  /* 0x0000000104048899 */ /* 0x000fe400080006ff */
[----:B------:R-:W-:Y:S01]  /*0df0*/  @!UP0 ULEA UR6, UR55, UR6, 0x18 ;  /* 0x0000000637068291 */ /* 0x000fe2000f8ec0ff */
[----:B------:R-:W-:Y:S01]  /*0e00*/  VOTEU.ALL UP0, P0 ;  /* 0x0000000000ff7886 */ /* 0x000fe20000000000 */
[----:B------:R-:W-:Y:S02]  /*0e10*/  UISETP.NE.AND UP4, UPT, UR22, URZ, UPT ;  /* 0x000000ff1600728c */ /* 0x000fe4000bf85270 */
[----:B--2---:R-:W-:Y:S01]  /*0e20*/  UISETP.EQ.U32.AND UP1, UPT, UR29, 0x1, UPT ;  /* 0x000000011d00788c */ /* 0x004fe2000bf22070 */
[----:B------:R-:W2:Y:S07]  /*0e30*/  FENCE.VIEW.ASYNC.S ;  /* 0x00000000000073c6 */ /* 0x000eae0000000000 */
[----:B--2---:R2:W3:Y:S01]  /*0e40*/  @!UP0 SYNCS.EXCH.64 URZ, [UR6+0x110], UR4 ;  /* 0x0001100406ff85b2 */ /* 0x0044e20008000100 */
[----:B------:R-:W-:Y:S05]  /*0e50*/  BRA.U !UP1, `(.L_x_15) ;  /* 0x0000000109087547 */ /* 0x000fea000b800000 */
[----:B-1-3--:R-:W-:Y:S01]  /*0e60*/  UCGABAR_ARV ;  /* 0x00000000000079c7 */ /* 0x00afe20008000000 */
[----:B------:R-:W-:Y:S05]  /*0e70*/  BRA `(.L_x_16) ;  /* 0x0000000000047947 */ /* 0x000fea0003800000 */
.L_x_15:
[----:B-1-3--:R-:W-:Y:S01]  /*0e80*/  NOP ;  /* 0x0000000000007918 */ /* 0x00afe20000000000 */
.L_x_16:
[----:B------:R-:W1:Y:S01]  /*0e90*/  S2UR UR24, SR_CTAID.X ;  /* 0x00000000001879c3 */ /* 0x000e620000002500 */
[----:B------:R-:W-:-:S05]  /*0ea0*/  CS2R.32 R91, SR_CgaSize ;  /* 0x00000000005b7805 */ /* 0x000fca0000008a00 */
[----:B------:R-:W-:-:S05]  /*0eb0*/  IMAD R91, R91, -0xa0, RZ ;  /* 0xffffff605b5b7824 */ /* 0x000fca00078e02ff */
[----:B------:R-:W-:-:S14]  /*0ec0*/  R2UR UR10, R91 ;  /* 0x000000005b0a72ca */ /* 0x000fdc00000e0000 */
[----:B------:R-:W3:Y:S01]  /*0ed0*/  LDCU UR10, c[0x0][UR10+0x2b0] ;  /* 0x000056000a0a77ac */ /* 0x000ee20008000800 */
[----:B------:R-:W-:-:S05]  /*0ee0*/  CS2R.32 R91, SR_CgaSize ;  /* 0x00000000005b7805 */ /* 0x000fca0000008a00 */
[----:B------:R-:W-:-:S05]  /*0ef0*/  IMAD R91, R91, -0xa0, RZ ;  /* 0xffffff605b5b7824 */ /* 0x000fca00078e02ff */
[----:B------:R-:W-:-:S14]  /*0f00*/  R2UR UR8, R91 ;  /* 0x000000005b0872ca */ /* 0x000fdc00000e0000 */
[----:B------:R-:W4:Y:S01]  /*0f10*/  LDCU UR8, c[0x0][UR8+0x2b4] ;  /* 0x00005680080877ac */ /* 0x000f220008000800 */
[----:B------:R-:W4:Y:S01]  /*0f20*/  S2UR UR9, SR_CTAID.Y ;  /* 0x00000000000979c3 */ /* 0x000f220000002600 */
[----:B--2---:R-:W-:Y:S02]  /*0f30*/  USHF.R.U32.HI UR5, URZ, 0x1, UR55 ;  /* 0x00000001ff057899 */ /* 0x004fe40008011637 */
[----:B------:R-:W-:Y:S02]  /*0f40*/  ULOP3.LUT UR6, UR68, 0xc, UR55, 0xf8, !UPT ;  /* 0x0000000c44067892 */ /* 0x000fe4000f8ef837 */
[----:B------:R-:W-:Y:S01]  /*0f50*/  USHF.R.U32.HI UR4, URZ, 0x2, UR55 ;  /* 0x00000002ff047899 */ /* 0x000fe20008011637 */
[----:B------:R-:W-:-:S05]  /*0f60*/  CS2R.32 R91, SR_CgaSize ;  /* 0x00000000005b7805 */ /* 0x000fca0000008a00 */
[----:B------:R-:W-:-:S05]  /*0f70*/  IMAD R91, R91, -0xa0, RZ ;  /* 0xffffff605b5b7824 */ /* 0x000fca00078e02ff */
[----:B------:R-:W-:-:S14]  /*0f80*/  R2UR UR11, R91 ;  /* 0x000000005b0b72ca */ /* 0x000fdc00000e0000 */
[----:B------:R-:W2:Y:S01]  /*0f90*/  LDCU UR11, c[0x0][UR11+0x2a0] ;  /* 0x000054000b0b77ac */ /* 0x000ea20008000800 */
[----:B------:R-:W2:Y:S01]  /*0fa0*/  S2UR UR36, SR_CTAID.Z ;  /* 0x00000000002479c3 */ /* 0x000ea20000002700 */
[----:B------:R-:W-:Y:S02]  /*0fb0*/  ULOP3.LUT UR57, UR5, 0x1, URZ, 0xc0, !UPT ;  /* 0x0000000105397892 */ /* 0x000fe4000f8ec0ff */
[----:B------:R-:W-:Y:S02]  /*0fc0*/  UISETP.GT.U32.AND UP0, UPT, UR6, 0xffff, UPT ;  /* 0x0000ffff0600788c */ /* 0x000fe4000bf04070 */
[----:B------:R-:W-:Y:S01]  /*0fd0*/  ULOP3.LUT UR54, UR4, 0x3, URZ, 0xc0, !UPT ;  /* 0x0000000304367892 */ /* 0x000fe2000f8ec0ff */
[----:B-1----:R-:W-:Y:S01]  /*0fe0*/  I2FP.F32.U32 R3, UR24 ;  /* 0x0000001800037c45 */ /* 0x002fe20008201000 */
[----:B------:R-:W-:Y:S01]  /*0ff0*/  USEL UR4, UR6, 0xffff, !UP0 ;  /* 0x0000ffff06047887 */ /* 0x000fe2000c000000 */
[----:B------:R-:W1:Y:S03]  /*1000*/  LDCU UR23, c[0x0][0xb24] ;  /* 0x00016480ff1777ac */ /* 0x000e660008000800 */
[----:B---3--:R-:W-:Y:S01]  /*1010*/  FMUL R3, R3, UR10 ;  /* 0x0000000a03037c20 */ /* 0x008fe20008400000 */
[----:B------:R-:W-:-:S05]  /*1020*/  CS2R.32 R91, SR_CgaSize ;  /* 0x00000000005b7805 */ /* 0x000fca0000008a00 */
[----:B------:R-:W-:-:S05]  /*1030*/  IMAD R91, R91, -0xa0, RZ ;  /* 0xffffff605b5b7824 */ /* 0x000fca00078e02ff */
[----:B------:R-:W-:-:S14]  /*1040*/  R2UR UR10, R91 ;  /* 0x000000005b0a72ca */ /* 0x000fdc00000e0000 */
[----:B------:R-:W3:Y:S01]  /*1050*/  LDCU UR10, c[0x0][UR10+0x2a4] ;  /* 0x000054800a0a77ac */ /* 0x000ee20008000800 */
[----:B----4-:R-:W-:Y:S01]  /*1060*/  I2FP.F32.U32 R2, UR9 ;  /* 0x0000000900027c45 */ /* 0x010fe20008201000 */
[----:B------:R-:W4:Y:S01]  /*1070*/  F2I.U32.TRUNC.NTZ R3, R3 ;  /* 0x0000000300037305 */ /* 0x000f22000020f000 */
[----:B------:R-:W-:-:S03]  /*1080*/  ULOP3.LUT UR4, UR4, 0xffff, URZ, 0xc0, !UPT ;  /* 0x0000ffff04047892 */ /* 0x000fc6000f8ec0ff */
[----:B------:R-:W-:Y:S01]  /*1090*/  FMUL R2, R2, UR8 ;  /* 0x0000000802027c20 */ /* 0x000fe20008400000 */
[----:B------:R-:W-:Y:S01]  /*10a0*/  ULOP3.LUT UR7, UR55, 0x3, URZ, 0xc0, !UPT ;  /* 0x0000000337077892 */ /* 0x000fe2000f8ec0ff */
[----:B------:R-:W-:Y:S01]  /*10b0*/  UMOV UR31, 0x5 ;  /* 0x00000005001f7882 */ /* 0x000fe20000000000 */
[----:B------:R-:W-:-:S03]  /*10c0*/  USHF.L.U32 UR38, UR55, 0x9, URZ ;  /* 0x0000000937267899 */ /* 0x000fc600080006ff */
[----:B------:R-:W2:Y:S01]  /*10d0*/  F2I.U32.TRUNC.NTZ R2, R2 ;  /* 0x0000000200027305 */ /* 0x000ea2000020f000 */
[----:B------:R-:W-:Y:S02]  /*10e0*/  USHF.L.U32 UR31, UR31, UR4, URZ ;  /* 0x000000041f1f7299 */ /* 0x000fe400080006ff */
[----:B------:R-:W-:Y:S01]  /*10f0*/  UISETP.GT.U32.AND UP1, UPT, UR7, 0xffff, UPT ;  /* 0x0000ffff0700788c */ /* 0x000fe2000bf24070 */
[----:B------:R-:W-:Y:S01]  /*1100*/  UMOV UR37, 0x1111 ;  /* 0x0000111100257882 */ /* 0x000fe20000000000 */
[----:B------:R-:W-:Y:S01]  /*1110*/  ULOP3.LUT UR39, UR38, 0x1800, URZ, 0xc0, !UPT ;  /* 0x0000180026277892 */ /* 0x000fe2000f8ec0ff */
[----:B----4-:R-:W-:Y:S01]  /*1120*/  R2UR UR5, R3 ;  /* 0x00000000030572ca */ /* 0x010fe200000e0000 */
[----:B------:R-:W-:Y:S01]  /*1130*/  USEL UR7, UR7, 0xffff, !UP1 ;  /* 0x0000ffff07077887 */ /* 0x000fe2000c800000 */
[----:B------:R-:W-:Y:S01]  /*1140*/  PRMT R3, RZ, 0x7610, R3 ;  /* 0x00007610ff037816 */ /* 0x000fe20000000003 */
[----:B------:R-:W4:Y:S02]  /*1150*/  LDCU UR42, c[0x0][0xb24] ;  /* 0x00016480ff2a77ac */ /* 0x000f240008000800 */
[----:B------:R-:W-:Y:S01]  /*1160*/  ULOP3.LUT UR7, UR7, 0xffff, URZ, 0xc0, !UPT ;  /* 0x0000ffff07077892 */ /* 0x000fe2000f8ec0ff */
[----:B--2---:R-:W-:Y:S01]  /*1170*/  R2UR UR8, R2 ;  /* 0x00000000020872ca */ /* 0x004fe200000e0000 */
[----:B------:R-:W2:Y:S01]  /*1180*/  LDCU UR28, c[0x0][0xb30] ;  /* 0x00016600ff1c77ac */ /* 0x000ea20008000800 */
[----:B------:R-:W-:-:S05]  /*1190*/  PRMT R2, RZ, 0x7610, R2 ;  /* 0x00007610ff027816 */ /* 0x000fca0000000002 */
[----:B------:R-:W-:Y:S02]  /*11a0*/  UIADD3 UR5, UPT, UPT, -UR5, URZ, URZ ;  /* 0x000000ff05057290 */ /* 0x000fe4000fffe1ff */
[----:B------:R-:W-:Y:S02]  /*11b0*/  UISETP.NE.AND UP5, UPT, UR22, 0x2, UPT ;  /* 0x000000021600788c */ /* 0x000fe4000bfa5270 */
[----:B------:R-:W-:Y:S02]  /*11c0*/  UIMAD UR5, UR11, UR5, UR24 ;  /* 0x000000050b0572a4 */ /* 0x000fe4000f8e0218 */
[----:B------:R-:W-:Y:S02]  /*11d0*/  ULOP3.LUT UR38, UR38, 0x400, URZ, 0xc0, !UPT ;  /* 0x0000040026267892 */ /* 0x000fe4000f8ec0ff */
[----:B------:R-:W-:Y:S02]  /*11e0*/  UIADD3 UR4, UPT, UPT, -UR8, URZ, URZ ;  /* 0x000000ff08047290 */ /* 0x000fe4000fffe1ff */
[----:B------:R-:W-:Y:S01]  /*11f0*/  IMAD.U32 R91, RZ, RZ, UR5 ;  /* 0x00000005ff5b7e24 */ /* 0x000fe2000f8e00ff */
[----:B-1----:R-:W-:-:S02]  /*1200*/  UISETP.GE.AND UP6, UPT, UR23, 0x1, UPT ;  /* 0x000000011700788c */ /* 0x002fc4000bfc6270 */
[----:B---3--:R-:W-:Y:S01]  /*1210*/  UIMAD UR4, UR10, UR4, UR9 ;  /* 0x000000040a0472a4 */ /* 0x008fe2000f8e0209 */
[----:B------:R-:W-:Y:S01]  /*1220*/  UMOV UR26, UR9 ;  /* 0x00000009001a7c82 */ /* 0x000fe20008000000 */
[----:B------:R-:W-:Y:S01]  /*1230*/  UMOV UR25, UR24 ;  /* 0x0000001800197c82 */ /* 0x000fe20008000000 */
[----:B------:R-:W-:-:S03]  /*1240*/  USHF.L.U32 UR37, UR37, UR7, URZ ;  /* 0x0000000725257299 */ /* 0x000fc600080006ff */
[----:B------:R-:W-:Y:S01]  /*1250*/  IMAD.U32 R90, RZ, RZ, UR4 ;  /* 0x00000004ff5a7e24 */ /* 0x000fe2000f8e00ff */
[----:B--2-4-:R-:W-:Y:S08]  /*1260*/  BRA.U UP4, `(.L_x_17) ;  /* 0x0000000104b47547 */ /* 0x014ff0000b800000 */
[----:B------:R-:W-:Y:S02]  /*1270*/  R2UR UR17, R90 ;  /* 0x000000005a1172ca */ /* 0x000fe400000e0000 */
[----:B------:R-:W-:-:S11]  /*1280*/  R2UR UR18, R91 ;  /* 0x000000005b1272ca */ /* 0x000fd600000e0000 */
[----:B------:R-:W-:Y:S02]  /*1290*/  UISETP.NE.AND UP0, UPT, UR17, URZ, UPT ;  /* 0x000000ff1100728c */ /* 0x000fe4000bf05270 */
[----:B------:R-:W-:Y:S02]  /*12a0*/  ULOP3.LUT UR4, UR18, 0x2, URZ, 0x3c, !UPT ;  /* 0x0000000212047892 */ /* 0x000fe4000f8e3cff */
[----:B------:R-:W-:Y:S02]  /*12b0*/  UISETP.GT.U32.AND UP1, UPT, UR18, 0x1, UP0 ;  /* 0x000000011200788c */ /* 0x000fe40008724070 */
[----:B------:R-:W-:Y:S02]  /*12c0*/  UISETP.NE.AND UP2, UPT, UR17, 0x1, UPT ;  /* 0x000000011100788c */ /* 0x000fe4000bf45270 */
[----:B------:R-:W-:Y:S02]  /*12d0*/  UISETP.GT.U32.AND UP0, UPT, UR4, 0x1, UP0 ;  /* 0x000000010400788c */ /* 0x000fe40008704070 */
[----:B------:R-:W-:-:S02]  /*12e0*/  USEL UR7, URZ, 0x1, UP1 ;  /* 0x00000001ff077887 */ /* 0x000fc40008800000 */
[----:B------:R-:W-:Y:S02]  /*12f0*/  USEL UR8, URZ, 0x2, UP1 ;  /* 0x00000002ff087887 */ /* 0x000fe40008800000 */
[----:B------:R-:W-:Y:S02]  /*1300*/  UISETP.GT.U32.AND UP1, UPT, UR18, 0x1, UP2 ;  /* 0x000000011200788c */ /* 0x000fe40009724070 */
[----:B------:R-:W-:Y:S02]  /*1310*/  USEL UR12, URZ, 0x4, UP0 ;  /* 0x00000004ff0c7887 */ /* 0x000fe40008000000 */
[----:B------:R-:W-:Y:S02]  /*1320*/  USEL UR15, URZ, 0x8, UP0 ;  /* 0x00000008ff0f7887 */ /* 0x000fe40008000000 */
[----:B------:R-:W-:Y:S02]  /*1330*/  UISETP.GT.U32.AND UP0, UPT, UR4, 0x1, UP2 ;  /* 0x000000010400788c */ /* 0x000fe40009704070 */
[----:B------:R-:W-:-:S02]  /*1340*/  USEL UR6, URZ, 0x10, UP1 ;  /* 0x00000010ff067887 */ /* 0x000fc40008800000 */
[----:B------:R-:W-:Y:S02]  /*1350*/  USEL UR11, URZ, 0x20, UP1 ;  /* 0x00000020ff0b7887 */ /* 0x000fe40008800000 */
[----:B------:R-:W-:Y:S02]  /*1360*/  UISETP.NE.AND UP1, UPT, UR17, 0x2, UPT ;  /* 0x000000021100788c */ /* 0x000fe4000bf25270 */
[----:B------:R-:W-:Y:S02]  /*1370*/  USEL UR14, URZ, 0x40, UP0 ;  /* 0x00000040ff0e7887 */ /* 0x000fe40008000000 */
[----:B------:R-:W-:Y:S02]  /*1380*/  USEL UR16, URZ, 0x80, UP0 ;  /* 0x00000080ff107887 */ /* 0x000fe40008000000 */
[----:B------:R-:W-:Y:S02]  /*1390*/  UISETP.GT.U32.AND UP0, UPT, UR18, 0x1, UP1 ;  /* 0x000000011200788c */ /* 0x000fe40008f04070 */
[----:B------:R-:W-:-:S02]  /*13a0*/  UISETP.NE.AND UP2, UPT, UR17, 0x3, UPT ;  /* 0x000000031100788c */ /* 0x000fc4000bf45270 */
[----:B------:R-:W-:Y:S02]  /*13b0*/  USEL UR5, URZ, 0x100, UP0 ;  /* 0x00000100ff057887 */ /* 0x000fe40008000000 */
[----:B------:R-:W-:Y:S02]  /*13c0*/  USEL UR10, URZ, 0x200, UP0 ;  /* 0x00000200ff0a7887 */ /* 0x000fe40008000000 */
[----:B------:R-:W-:Y:S02]  /*13d0*/  UISETP.GT.U32.AND UP0, UPT, UR18, 0x1, UP2 ;  /* 0x000000011200788c */ /* 0x000fe40009704070 */
[----:B------:R-:W-:Y:S02]  /*13e0*/  UIADD3 UR5, UPT, UPT, UR5, UR6, UR7 ;  /* 0x0000000605057290 */ /* 0x000fe4000fffe007 */
[----:B------:R-:W-:Y:S02]  /*13f0*/  USEL UR9, URZ, 0x1000, UP0 ;  /* 0x00001000ff097887 */ /* 0x000fe40008000000 */
[----:B------:R-:W-:-:S02]  /*1400*/  USEL UR13, URZ, 0x2000, UP0 ;  /* 0x00002000ff0d7887 */ /* 0x000fc40008000000 */
[----:B------:R-:W-:Y:S02]  /*1410*/  UIADD3 UR5, UPT, UPT, UR8, UR9, UR5 ;  /* 0x0000000908057290 */ /* 0x000fe4000fffe005 */
[----:B------:R-:W-:Y:S02]  /*1420*/  UISETP.GT.U32.AND UP1, UPT, UR4, 0x1, UP1 ;  /* 0x000000010400788c */ /* 0x000fe40008f24070 */
[----:B------:R-:W-:Y:S02]  /*1430*/  UIADD3 UR5, UPT, UPT, UR10, UR11, UR5 ;  /* 0x0000000b0a057290 */ /* 0x000fe4000fffe005 */
[----:B------:R-:W-:Y:S02]  /*1440*/  UISETP.GT.U32.AND UP0, UPT, UR4, 0x1, UP2 ;  /* 0x000000010400788c */ /* 0x000fe40009704070 */
[----:B------:R-:W-:Y:S02]  /*1450*/  USEL UR4, URZ, 0x400, UP1 ;  /* 0x00000400ff047887 */ /* 0x000fe40008800000 */
[----:B------:R-:W-:-:S02]  /*1460*/  UIADD3 UR5, UPT, UPT, UR12, UR13, UR5 ;  /* 0x0000000d0c057290 */ /* 0x000fc4000fffe005 */
[----:B------:R-:W-:Y:S02]  /*1470*/  USEL UR6, URZ, 0x4000, UP0 ;  /* 0x00004000ff067887 */ /* 0x000fe40008000000 */
[----:B------:R-:W-:Y:S02]  /*1480*/  UIADD3 UR5, UPT, UPT, UR4, UR14, UR5 ;  /* 0x0000000e04057290 */ /* 0x000fe4000fffe005 */
[----:B------:R-:W-:Y:S02]  /*1490*/  USEL UR7, URZ, 0x800, UP1 ;  /* 0x00000800ff077887 */ /* 0x000fe40008800000 */
[----:B------:R-:W-:Y:S02]  /*14a0*/  ULOP3.LUT UR4, UR18, 0xfffffffe, URZ, 0xc0, !UPT ;  /* 0xfffffffe12047892 */ /* 0x000fe4000f8ec0ff */
[----:B------:R-:W-:Y:S02]  /*14b0*/  UIADD3 UR5, UPT, UPT, UR15, UR6, UR5 ;  /* 0x000000060f057290 */ /* 0x000fe4000fffe005 */
[----:B------:R-:W-:-:S02]  /*14c0*/  ULEA UR4, UR17, UR4, 0x2 ;  /* 0x0000000411047291 */ /* 0x000fc4000f8e10ff */
[----:B------:R-:W-:Y:S02]  /*14d0*/  USEL UR6, URZ, 0x8000, UP0 ;  /* 0x00008000ff067887 */ /* 0x000fe40008000000 */
[----:B------:R-:W-:-:S03]  /*14e0*/  UIADD3 UR5, UPT, UPT, UR7, UR16, UR5 ;  /* 0x0000001007057290 */ /* 0x000fc6000fffe005 */
[----:B------:R-:W-:Y:S01]  /*14f0*/  UMOV UR7, 0x3 ;  /* 0x0000000300077882 */ /* 0x000fe20000000000 */
[----:B------:R-:W-:Y:S02]  /*1500*/  UIADD3 UR5, UPT, UPT, UR5, UR6, URZ ;  /* 0x0000000605057290 */ /* 0x000fe4000fffe0ff */
[----:B------:R-:W-:-:S04]  /*1510*/  USHF.L.U32 UR4, UR7, UR4, URZ ;  /* 0x0000000407047299 */ /* 0x000fc800080006ff */
[----:B------:R-:W-:Y:S02]  /*1520*/  IMAD.U32 R3, RZ, RZ, UR5 ;  /* 0x00000005ff037e24 */ /* 0x000fe4000f8e00ff */
[----:B------:R-:W-:Y:S02]  /*1530*/  IMAD.U32 R2, RZ, RZ, UR4 ;  /* 0x00000004ff027e24 */ /* 0x000fe4000f8e00ff */
.L_x_17:
[----:B------:R-:W-:Y:S05]  /*1540*/  BRA.U !UP6, `(.L_x_18) ;  /* 0x000000010ed47547 */ /* 0x000fea000b800000 */
[----:B------:R-:W1:Y:S01]  /*1550*/  LDCU.128 UR12, c[0x0][0xb10] ;  /* 0x00016200ff0c77ac */ /* 0x000e620008000c00 */
[----:B------:R-:W2:Y:S01]  /*1560*/  LDCU UR6, c[0x0][0x370] ;  /* 0x00006e00ff0677ac */ /* 0x000ea20008000800 */
[----:B------:R-:W3:Y:S01]  /*1570*/  LDCU UR5, c[0x0][0x374] ;  /* 0x00006e80ff0577ac */ /* 0x000ee20008000800 */
[----:B------:R-:W4:Y:S01]  /*1580*/  LDCU UR27, c[0x0][0xb0c] ;  /* 0x00016180ff1b77ac */ /* 0x000f220008000800 */
[----:B------:R-:W4:Y:S01]  /*1590*/  LDCU UR4, c[0x0][0xb20] ;  /* 0x00016400ff0477ac */ /* 0x000f220008000800 */
[----:B------:R-:W4:Y:S01]  /*15a0*/  LDCU.64 UR8, c[0x0][0xb28] ;  /* 0x00016500ff0877ac */ /* 0x000f220008000a00 */
[----:B-1----:R-:W-:Y:S02]  /*15b0*/  UISETP.NE.AND UP0, UPT, UR14, 0x1, UPT ;  /* 0x000000010e00788c */ /* 0x002fe4000bf05270 */
[----:B---3--:R-:W-:Y:S02]  /*15c0*/  UIMAD.WIDE.U32 UR10, UR5, UR15, URZ ;  /* 0x0000000f050a72a5 */ /* 0x008fe4000f8e00ff */
[----:B--2---:R-:W-:-:S02]  /*15d0*/  UIMAD.WIDE.U32 UR18, UR6, UR12, URZ ;  /* 0x0000000c061272a5 */ /* 0x004fc4000f8e00ff */
[----:B----4-:R-:W-:Y:S02]  /*15e0*/  UISETP.NE.AND UP1, UPT, UR27, 0x1, UPT ;  /* 0x000000011b00788c */ /* 0x010fe4000bf25270 */
[----:B------:R-:W-:Y:S01]  /*15f0*/  UISETP.NE.AND UP2, UPT, UR23, 0x1, UPT ;  /* 0x000000011700788c */ /* 0x000fe2000bf45270 */
[----:B------:R-:W-:Y:S02]  /*1600*/  UMOV UR10, UR11 ;  /* 0x0000000b000a7c82 */ /* 0x000fe40008000000 */
[----:B------:R-:W-:Y:S01]  /*1610*/  UMOV UR18, UR19 ;  /* 0x0000001300127c82 */ /* 0x000fe20008000000 */
[----:B------:R-:W-:Y:S02]  /*1620*/  @UP0 USHF.R.U32.HI UR5, URZ, UR4, UR10 ;  /* 0x00000004ff050299 */ /* 0x000fe4000801160a */
[----:B------:R-:W-:Y:S02]  /*1630*/  UIMAD.WIDE.U32 UR20, UR26, UR15, URZ ;  /* 0x0000000f1a1472a5 */ /* 0x000fe4000f8e00ff */
[----:B------:R-:W-:-:S02]  /*1640*/  UIMAD.WIDE.U32 UR10, UR5, UR8, URZ ;  /* 0x00000008050a72a5 */ /* 0x000fc4000f8e00ff */
[----:B------:R-:W-:Y:S02]  /*1650*/  @UP1 USHF.R.U32.HI UR6, URZ, UR13, UR18 ;  /* 0x0000000dff061299 */ /* 0x000fe40008011612 */
[----:B------:R-:W-:Y:S02]  /*1660*/  UIMAD.WIDE.U32 UR16, UR24, UR12, URZ ;  /* 0x0000000c181072a5 */ /* 0x000fe4000f8e00ff */
[----:B------:R-:W-:Y:S01]  /*1670*/  UIMAD.WIDE.U32 UR18, UR6, UR8, URZ ;  /* 0x00000008061272a5 */ /* 0x000fe2000f8e00ff */
[----:B------:R-:W-:Y:S01]  /*1680*/  UMOV UR20, UR21 ;  /* 0x0000001500147c82 */ /* 0x000fe20008000000 */
[----:B------:R-:W-:Y:S01]  /*1690*/  UMOV UR10, UR11 ;  /* 0x0000000b000a7c82 */ /* 0x000fe20008000000 */
[----:B------:R-:W-:Y:S02]  /*16a0*/  USHF.R.U32.HI UR20, URZ, UR4, UR20 ;  /* 0x00000004ff147299 */ /* 0x000fe40008011614 */
[----:B------:R-:W-:Y:S02]  /*16b0*/  @UP2 USHF.R.U32.HI UR5, URZ, UR9, UR10 ;  /* 0x00000009ff052299 */ /* 0x000fe4000801160a */
[----:B------:R-:W-:Y:S01]  /*16c0*/  UMOV UR7, UR19 ;  /* 0x0000001300077c82 */ /* 0x000fe20008000000 */
[----:B------:R-:W-:Y:S01]  /*16d0*/  UMOV UR16, UR17 ;  /* 0x0000001100107c82 */ /* 0x000fe20008000000 */
[----:B------:R-:W-:-:S02]  /*16e0*/  @UP2 USHF.R.U32.HI UR6, URZ, UR9, UR7 ;  /* 0x00000009ff062299 */ /* 0x000fc40008011607 */
[----:B------:R-:W-:Y:S02]  /*16f0*/  USHF.R.U32.HI UR16, URZ, UR13, UR16 ;  /* 0x0000000dff107299 */ /* 0x000fe40008011610 */
[----:B------:R-:W-:Y:S02]  /*1700*/  USEL UR4, UR26, UR20, !UP0 ;  /* 0x000000141a047287 */ /* 0x000fe4000c000000 */
[----:B------:R-:W-:Y:S02]  /*1710*/  UIMAD UR7, UR5, UR23, URZ ;  /* 0x00000017050772a4 */ /* 0x000fe4000f8e02ff */
[----:B------:R-:W-:Y:S02]  /*1720*/  USEL UR5, UR24, UR16, !UP1 ;  /* 0x0000001018057287 */ /* 0x000fe4000c800000 */
[----:B------:R-:W-:Y:S02]  /*1730*/  UIMAD UR12, UR6, UR23, URZ ;  /* 0x00000017060c72a4 */ /* 0x000fe4000f8e02ff */
[----:B------:R-:W-:-:S02]  /*1740*/  UISETP.GE.AND UP0, UPT, UR4, UR7, UPT ;  /* 0x000000070400728c */ /* 0x000fc4000bf06270 */
[----:B------:R-:W-:Y:S02]  /*1750*/  UIMAD.WIDE.U32 UR10, UR4, UR8, URZ ;  /* 0x00000008040a72a5 */ /* 0x000fe4000f8e00ff */
[----:B------:R-:W-:Y:S02]  /*1760*/  UISETP.GE.OR UP0, UPT, UR5, UR12, UP0 ;  /* 0x0000000c0500728c */ /* 0x000fe40008706670 */
[----:B------:R-:W-:Y:S02]  /*1770*/  UIMAD.WIDE.U32 UR12, UR5, UR8, URZ ;  /* 0x00000008050c72a5 */ /* 0x000fe4000f8e00ff */
[----:B------:R-:W-:Y:S01]  /*1780*/  UIADD3 UR10, UPT, UPT, -UR4, URZ, URZ ;  /* 0x000000ff040a7290 */ /* 0x000fe2000fffe1ff */
[----:B------:R-:W-:Y:S01]  /*1790*/  UMOV UR8, UR11 ;  /* 0x0000000b00087c82 */ /* 0x000fe20008000000 */
[----:B------:R-:W-:Y:S02]  /*17a0*/  UIADD3 UR25, UPT, UPT, -UR5, URZ, URZ ;  /* 0x000000ff05197290 */ /* 0x000fe4000fffe1ff */
[----:B------:R-:W-:-:S03]  /*17b0*/  USHF.R.U32.HI UR8, URZ, UR9, UR8 ;  /* 0x00000009ff087299 */ /* 0x000fc60008011608 */
[----:B------:R-:W-:Y:S01]  /*17c0*/  @!UP0 UMOV UR7, UR13 ;  /* 0x0000000d00078c82 */ /* 0x000fe20008000000 */
[----:B------:R-:W-:Y:S02]  /*17d0*/  UIMAD UR26, UR14, UR10, UR26 ;  /* 0x0000000a0e1a72a4 */ /* 0x000fe4000f8e021a */
[----:B------:R-:W-:Y:S02]  /*17e0*/  USEL UR8, UR4, UR8, !UP2 ;  /* 0x0000000804087287 */ /* 0x000fe4000d000000 */
[----:B------:R-:W-:Y:S02]  /*17f0*/  @!UP0 USHF.R.U32.HI UR7, URZ, UR9, UR7 ;  /* 0x00000009ff078299 */ /* 0x000fe40008011607 */
[----:B------:R-:W-:Y:S02]  /*1800*/  UIADD3 UR9, UPT, UPT, -UR8, URZ, URZ ;  /* 0x000000ff08097290 */ /* 0x000fe4000fffe1ff */
[----:B------:R-:W-:Y:S02]  /*1810*/  @!UP0 USEL UR7, UR5, UR7, !UP2 ;  /* 0x0000000705078287 */ /* 0x000fe4000d000000 */
[----:B------:R-:W-:-:S02]  /*1820*/  UIMAD UR9, UR23, UR9, UR4 ;  /* 0x00000009170972a4 */ /* 0x000fc4000f8e0204 */
[----:B------:R-:W-:Y:S02]  /*1830*/  @!UP0 UIADD3 UR8, UPT, UPT, UR8, -UR7, URZ ;  /* 0x8000000708088290 */ /* 0x000fe4000fffe0ff */
[----:B------:R-:W-:Y:S02]  /*1840*/  @!UP0 UIMAD UR6, UR9, UR6, UR7 ;  /* 0x00000006090682a4 */ /* 0x000fe4000f8e0207 */
[----:B------:R-:W-:Y:S02]  /*1850*/  @!UP0 UIMAD UR4, UR8, UR23, UR5 ;  /* 0x00000017080482a4 */ /* 0x000fe4000f8e0205 */
[----:B------:R-:W-:Y:S02]  /*1860*/  UIMAD UR25, UR27, UR25, UR24 ;  /* 0x000000191b1972a4 */ /* 0x000fe4000f8e0218 */
[----:B------:R-:W-:Y:S01]  /*1870*/  UIMAD UR26, UR4, UR14, UR26 ;  /* 0x0000000e041a72a4 */ /* 0x000fe2000f8e021a */
[----:B------:R-:W-:Y:S02]  /*1880*/  @!UP0 UMOV UR5, UR6 ;  /* 0x0000000600058c82 */ /* 0x000fe40008000000 */
[----:B------:R-:W-:-:S12]  /*1890*/  UIMAD UR25, UR5, UR27, UR25 ;  /* 0x0000001b051972a4 */ /* 0x000fd8000f8e0219 */
.L_x_18:
[----:B------:R-:W-:-:S09]  /*18a0*/  UISETP.NE.AND UP0, UPT, UR28, 0x1, UPT ;  /* 0x000000011c00788c */ /* 0x000fd2000bf05270 */
[----:B------:R-:W-:Y:S05]  /*18b0*/  BRA.U UP0, `(.L_x_19) ;  /* 0x0000000100447547 */ /* 0x000fea000b800000 */
[----:B------:R-:W1:Y:S01]  /*18c0*/  LDCU.128 UR8, c[0x0][0xb10] ;  /* 0x00016200ff0877ac */ /* 0x000e620008000c00 */
[----:B------:R-:W2:Y:S01]  /*18d0*/  LDCU UR12, c[0x0][0xb0c] ;  /* 0x00016180ff0c77ac */ /* 0x000ea20008000800 */
[----:B------:R-:W3:Y:S01]  /*18e0*/  LDCU UR13, c[0x0][0xb20] ;  /* 0x00016400ff0d77ac */ /* 0x000ee20008000800 */
[----:B-1----:R-:W-:Y:S02]  /*18f0*/  UIMAD.WIDE.U32 UR6, UR25, UR8, URZ ;  /* 0x00000008190672a5 */ /* 0x002fe4000f8e00ff */
[----:B------:R-:W-:Y:S02]  /*1900*/  UIMAD.WIDE.U32 UR4, UR26, UR11, URZ ;  /* 0x0000000b1a0472a5 */ /* 0x000fe4000f8e00ff */
[----:B--2---:R-:W-:Y:S02]  /*1910*/  UISETP.NE.AND UP1, UPT, UR12, 0x1, UPT ;  /* 0x000000010c00788c */ /* 0x004fe4000bf25270 */
[----:B------:R-:W-:Y:S01]  /*1920*/  UISETP.NE.AND UP0, UPT, UR10, 0x1, UPT ;  /* 0x000000010a00788c */ /* 0x000fe2000bf05270 */
[----:B------:R-:W-:-:S02]  /*1930*/  UMOV UR6, UR7 ;  /* 0x0000000700067c82 */ /* 0x000fc40008000000 */
[----:B------:R-:W-:Y:S01]  /*1940*/  UMOV UR4, UR5 ;  /* 0x0000000500047c82 */ /* 0x000fe20008000000 */
[----:B------:R-:W-:Y:S02]  /*1950*/  USHF.R.U32.HI UR9, URZ, UR9, UR6 ;  /* 0x00000009ff097299 */ /* 0x000fe40008011606 */
[----:B---3--:R-:W-:Y:S02]  /*1960*/  USHF.R.U32.HI UR4, URZ, UR13, UR4 ;  /* 0x0000000dff047299 */ /* 0x008fe40008011604 */
[----:B------:R-:W-:Y:S02]  /*1970*/  USEL UR5, UR25, UR9, !UP1 ;  /* 0x0000000919057287 */ /* 0x000fe4000c800000 */
[----:B------:R-:W-:-:S04]  /*1980*/  USEL UR4, UR26, UR4, !UP0 ;  /* 0x000000041a047287 */ /* 0x000fc8000c000000 */
[----:B------:R-:W-:Y:S02]  /*1990*/  UIADD3 UR6, UPT, UPT, -UR4, UR5, URZ ;  /* 0x0000000504067290 */ /* 0x000fe4000fffe1ff */
[----:B------:R-:W-:Y:S02]  /*19a0*/  UIADD3 UR4, UPT, UPT, UR4, -UR5, URZ ;  /* 0x8000000504047290 */ /* 0x000fe4000fffe0ff */
[----:B------:R-:W-:Y:S02]  /*19b0*/  UIMAD UR26, UR6, UR10, UR26 ;  /* 0x0000000a061a72a4 */ /* 0x000fe4000f8e021a */
[----:B------:R-:W-:-:S12]  /*19c0*/  UIMAD UR25, UR4, UR12, UR25 ;  /* 0x0000000c041972a4 */ /* 0x000fd8000f8e0219 */
.L_x_19:
[----:B------:R-:W-:-:S09]  /*19d0*/  UISETP.EQ.U32.AND UP0, UPT, UR29, 0x1, UPT ;  /* 0x000000011d00788c */ /* 0x000fd2000bf02070 */
[----:B------:R-:W-:Y:S05]  /*19e0*/  BRA.U !UP0, `(.L_x_20) ;  /* 0x00000001080c7547 */ /* 0x000fea000b800000 */
[----:B------:R-:W-:Y:S01]  /*19f0*/  UCGABAR_WAIT ;  /* 0x0000000000007dc7 */ /* 0x000fe20008000000 */
[----:B------:R-:W-:Y:S01]  /*1a00*/  CCTL.IVALL ;  /* 0x00000000ff00798f */ /* 0x000fe20002000000 */
[----:B------:R-:W-:Y:S05]  /*1a10*/  BRA `(.L_x_21) ;  /* 0x0000000000047947 */ /* 0x000fea0003800000 */
.L_x_20:
[----:B------:R-:W-:Y:S06]  /*1a20*/  BAR.SYNC.DEFER_BLOCKING 0x0 ;  /* 0x0000000000007b1d */ /* 0x000fec0000010000 */
.L_x_21:
[----:B------:R-:W-:Y:S05]  /*1a30*/  BRA.U UP5, `(.L_x_22) ;  /* 0x0000001505b07547 */ /* 0x000fea000b800000 */
[----:B------:R-:W1:Y:S01]  /*1a40*/  LDCU UR6, c[0x0][0x38c] ;  /* 0x00007180ff0677ac */ /* 0x000e620008000800 */
[----:B------:R-:W-:Y:S01]  /*1a50*/  PLOP3.LUT P2, PT, PT, PT, UP3, 0x80, 0x8 ;  /* 0x000000000008781c */ /* 0x000fe20003f4f038 */
[----:B------:R-:W-:Y:S01]  /*1a60*/  IMAD.MOV.U32 R12, RZ, RZ, 0x1 ;  /* 0x00000001ff0c7424 */ /* 0x000fe200078e00ff */
[----:B------:R-:W-:Y:S01]  /*1a70*/  ISETP.NE.AND P3, PT, R0, RZ, P4 ;  /* 0x000000ff0000720c */ /* 0x000fe20002765270 */
[----:B------:R-:W-:Y:S01]  /*1a80*/  USHF.L.U32 UR7, UR24, 0x5, URZ ;  /* 0x0000000518077899 */ /* 0x000fe200080006ff */
[----:B------:R-:W-:Y:S01]  /*1a90*/  PLOP3.LUT P2, PT, P2, PT, PT, 0x8, 0x80 ;  /* 0x000000000080781c */ /* 0x000fe2000174e170 */
[----:B------:R-:W-:Y:S01]  /*1aa0*/  USHF.L.U32 UR8, UR24, 0x7, URZ ;  /* 0x0000000718087899 */ /* 0x000fe200080006ff */
[----:B------:R-:W-:Y:S01]  /*1ab0*/  CS2R R10, SRZ ;  /* 0x00000000000a7805 */ /* 0x000fe2000001ff00 */
[----:B------:R-:W-:Y:S01]  /*1ac0*/  UISETP.NE.AND UP1, UPT, UR22, URZ, UPT ;  /* 0x000000ff1600728c */ /* 0x000fe2000bf25270 */
[----:B------:R-:W-:Y:S01]  /*1ad0*/  IMAD.MOV.U32 R9, RZ, RZ, RZ ;  /* 0x000000ffff097224 */ /* 0x000fe200078e00ff */
[----:B------:R-:W2:Y:S01]  /*1ae0*/  LDCU UR50, c[0x0][0x370] ;  /* 0x00006e00ff3277ac */ /* 0x000ea20008000800 */
[----:B------:R-:W-:Y:S01]  /*1af0*/  IMAD.MOV.U32 R8, RZ, RZ, 0x1 ;  /* 0x00000001ff087424 */ /* 0x000fe200078e00ff */
[----:B------:R-:W3:Y:S01]  /*1b00*/  LDCU.64 UR46, c[0x0][0x348] ;  /* 0x00006900ff2e77ac */ /* 0x000ee20008000a00 */
[----:B-1----:R-:W-:-:S02]  /*1b10*/  UIADD3 UR5, UPT, UPT, UR6, 0x7f, URZ ;  /* 0x0000007f06057890 */ /* 0x002fc4000fffe0ff */
[----:B------:R-:W-:Y:S02]  /*1b20*/  UIADD3 UR58, UPT, UPT, UR6, 0xfe, URZ ;  /* 0x000000fe063a7890 */ /* 0x000fe4000fffe0ff */
[----:B------:R-:W-:Y:S01]  /*1b30*/  USHF.R.S32.HI UR4, URZ, 0x1f, UR5 ;  /* 0x0000001fff047899 */ /* 0x000fe20008011405 */
[----:B------:R-:W1:Y:S03]  /*1b40*/  LDCU UR49, c[0x0][0x374] ;  /* 0x00006e80ff3177ac */ /* 0x000e660008000800 */
[----:B------:R-:W-:Y:S02]  /*1b50*/  ULEA.HI UR4, UR4, UR5, URZ, 0x7 ;  /* 0x0000000504047291 */ /* 0x000fe4000f8f38ff */
[----:B------:R-:W-:Y:S02]  /*1b60*/  UIADD3 UR5, UPT, UPT, UR6, -0x1, URZ ;  /* 0xffffffff06057890 */ /* 0x000fe4000fffe0ff */
[----:B------:R-:W-:-:S02]  /*1b70*/  USHF.R.S32.HI UR52, URZ, 0x7, UR4 ;  /* 0x00000007ff347899 */ /* 0x000fc40008011404 */
[----:B------:R-:W-:Y:S02]  /*1b80*/  UISETP.GE.U32.AND UP2, UPT, UR5, -0xff, UPT ;  /* 0xffffff010500788c */ /* 0x000fe4000bf46070 */
[----:B------:R-:W-:Y:S02]  /*1b90*/  UISETP.LT.U32.AND UP0, UPT, UR52, 0x5, UPT ;  /* 0x000000053400788c */ /* 0x000fe4000bf01070 */
[----:B------:R-:W-:Y:S02]  /*1ba0*/  ULOP3.LUT UR6, UR7, 0x20, URZ, 0xc0, !UPT ;  /* 0x0000002007067892 */ /* 0x000fe4000f8ec0ff */
[----:B------:R-:W-:Y:S02]  /*1bb0*/  USEL UR51, UR52, 0x5, UP0 ;  /* 0x0000000534337887 */ /* 0x000fe40008000000 */
[----:B------:R-:W-:Y:S02]  /*1bc0*/  ULOP3.LUT UR5, UR8, 0x80, URZ, 0xc0, !UPT ;  /* 0x0000008008057892 */ /* 0x000fe4000f8ec0ff */
[----:B------:R-:W-:-:S02]  /*1bd0*/  UIADD3 UR4, UPT, UPT, UR51, -0x1, URZ ;  /* 0xffffffff33047890 */ /* 0x000fc4000fffe0ff */
[----:B------:R-:W-:Y:S02]  /*1be0*/  @UP2 UIADD3 UR4, UPT, UPT, UR51, URZ, URZ ;  /* 0x000000ff33042290 */ /* 0x000fe4000fffe0ff */
[----:B------:R-:W-:Y:S02]  /*1bf0*/  USEL UR40, UR40, 0x2, UP1 ;  /* 0x0000000228287887 */ /* 0x000fe40008800000 */
[----:B------:R-:W-:Y:S02]  /*1c00*/  ULEA UR57, UR57, UR6, 0x4 ;  /* 0x0000000639397291 */ /* 0x000fe4000f8e20ff */
[----:B------:R-:W-:Y:S02]  /*1c10*/  ULEA UR54, UR54, UR5, 0x5 ;  /* 0x0000000536367291 */ /* 0x000fe4000f8e28ff */
[----:B------:R-:W-:Y:S02]  /*1c20*/  UIADD3 UR56, UPT, UPT, UR52, -UR51, URZ ;  /* 0x8000003334387290 */ /* 0x000fe4000fffe0ff */
[----:B------:R-:W-:-:S02]  /*1c30*/  UIADD3 UR41, UPT, UPT, UR4, 0x1, URZ ;  /* 0x0000000104297890 */ /* 0x000fc4000fffe0ff */
[----:B------:R-:W-:Y:S01]  /*1c40*/  UIADD3 UR53, UPT, UPT, -UR4, URZ, URZ ;  /* 0x000000ff04357290 */ /* 0x000fe2000fffe1ff */
[----:B-123--:R-:W-:-:S11]  /*1c50*/  UMOV UR29, URZ ;  /* 0x000000ff001d7c82 */ /* 0x00efd60008000000 */
.L_x_46:
[----:B------:R-:W-:Y:S01]  /*1c60*/  UISETP.NE.AND UP0, UPT, UR55, URZ, UPT ;  /* 0x000000ff3700728c */ /* 0x000fe2000bf05270 */
[----:B-1----:R-:W1:Y:S08]  /*1c70*/  S2UR UR55, SR_CgaCtaId ;  /* 0x00000000003779c3 */ /* 0x002e700000008800 */
[----:B---3--:R-:W-:Y:S05]  /*1c80*/  BRA.U UP0, `(.L_x_23) ;  /* 0x0000000100347547 */ /* 0x008fea000b800000 */
[----:B------:R-:W2:Y:S01]  /*1c90*/  S2R R0, SR_CgaCtaId ;  /* 0x0000000000007919 */ /* 0x000ea20000008800 */
[----:B------:R-:W-:Y:S02]  /*1ca0*/  MOV R3, 0x400 ;  /* 0x0000040000037802 */ /* 0x000fe40000000f00 */
[----:B------:R-:W-:Y:S02]  /*1cb0*/  SHF.L.U32 R2, R8, 0x1f, RZ ;  /* 0x0000001f08027819 */ /* 0x000fe400000006ff */
[----:B--2---:R-:W-:-:S05]  /*1cc0*/  LEA R0, R0, R3, 0x18 ;  /* 0x0000000300007211 */ /* 0x004fca00078ec0ff */
[----:B------:R-:W-:-:S04]  /*1cd0*/  IMAD R3, R9, 0x8, R0 ;  /* 0x0000000809037824 */ /* 0x000fc800078e0200 */
[----:B------:R-:W2:Y:S02]  /*1ce0*/  SYNCS.PHASECHK.TRANS64.TRYWAIT P0, [R3+URZ+0x100], R2 ;  /* 0x00010002030075a7 */ /* 0x000ea400080011ff */
[----:B--2---:R-:W-:Y:S05]  /*1cf0*/  @!P0 BRA `(.L_x_24) ;  /* 0x0000006c001c8947 */ /* 0x004fea0003800000 */
.L_x_138:
[----:B------:R-:W-:Y:S01]  /*1d00*/  VIADD R9, R9, 0x1 ;  /* 0x0000000109097836 */ /* 0x000fe20000000000 */
[----:B------:R2:W-:Y:S04]  /*1d10*/  SYNCS.ARRIVE.TRANS64.A1T0 RZ, [R3+URZ+0xf0], RZ ;  /* 0x0000f0ff03ff79a7 */ /* 0x0005e800081000ff */
[----:B------:R-:W-:-:S04]  /*1d20*/  ISETP.NE.AND P0, PT, R9, 0x2, PT ;  /* 0x000000020900780c */ /* 0x000fc80003f05270 */
[----:B------:R-:W-:Y:S02]  /*1d30*/  SEL R9, R9, RZ, P0 ;  /* 0x000000ff09097207 */ /* 0x000fe40000000000 */
[----:B--2---:R-:W-:-:S04]  /*1d40*/  SEL R3, RZ, 0x1, P0 ;  /* 0x00000001ff037807 */ /* 0x004fc80000000000 */
[----:B------:R-:W-:Y:S02]  /*1d50*/  LOP3.LUT R8, R8, R3, RZ, 0x3c, !PT ;  /* 0x0000000308087212 */ /* 0x000fe400078e3cff */
.L_x_23:
[----:B------:R-:W-:Y:S01]  /*1d60*/  UMOV UR21, 0x400 ;  /* 0x0000040000157882 */ /* 0x000fe20000000000 */
[----:B------:R-:W-:Y:S01]  /*1d70*/  SHF.L.U32 R0, R12, 0x1f, RZ ;  /* 0x0000001f0c007819 */ /* 0x000fe200000006ff */
[----:B-1----:R-:W-:Y:S02]  /*1d80*/  ULEA UR21, UR55, UR21, 0x18 ;  /* 0x0000001537157291 */ /* 0x002fe4000f8ec0ff */
[----:B------:R-:W-:Y:S02]  /*1d90*/  UISETP.GE.U32.AND UP0, UPT, UR58, 0xff, UPT ;  /* 0x000000ff3a00788c */ /* 0x000fe4000bf06070 */
[----:B------:R-:W-:Y:S02]  /*1da0*/  ULEA UR4, UR29, UR21, 0x3 ;  /* 0x000000151d047291 */ /* 0x000fe4000f8e18ff */
[----:B------:R-:W-:Y:S01]  /*1db0*/  ULEA UR19, UR26, UR57, 0x6 ;  /* 0x000000391a137291 */ /* 0x000fe2000f8e30ff */
[----:B------:R-:W-:-:S06]  /*1dc0*/  UMOV UR13, URZ ;  /* 0x000000ff000d7c82 */ /* 0x000fcc0008000000 */
[----:B------:R1:W2:Y:S01]  /*1dd0*/  SYNCS.PHASECHK.TRANS64.TRYWAIT P1, [UR4+0x28], R0 ;  /* 0x00002800ff0075a7 */ /* 0x0002a20008021104 */
[----:B------:R-:W-:-:S04]  /*1de0*/  ULEA.HI UR4, UR25, UR25, URZ, 0x1 ;  /* 0x0000001919047291 */ /* 0x000fc8000f8f08ff */
[----:B------:R-:W-:-:S04]  /*1df0*/  USHF.L.U32 UR4, UR4, 0x7, URZ ;  /* 0x0000000704047899 */ /* 0x000fc800080006ff */
[----:B------:R-:W-:-:S04]  /*1e00*/  ULOP3.LUT UR35, UR4, 0xffffff00, URZ, 0xc0, !UPT ;  /* 0xffffff0004237892 */ /* 0x000fc8000f8ec0ff */
[----:B------:R-:W-:Y:S01]  /*1e10*/  UIADD3 UR35, UPT, UPT, UR54, UR35, URZ ;  /* 0x0000002336237290 */ /* 0x000fe2000fffe0ff */
[----:B------:R-:W-:Y:S11]  /*1e20*/  BRA.U !UP0, `(.L_x_25) ;  /* 0x0000000508147547 */ /* 0x000ff6000b800000 */
[----:B------:R-:W-:Y:S01]  /*1e30*/  UMOV UR30, UR53 ;  /* 0x00000035001e7c82 */ /* 0x000fe20008000000 */
[----:B------:R-:W-:Y:S01]  /*1e40*/  UMOV UR5, UR29 ;  /* 0x0000001d00057c82 */ /* 0x000fe20008000000 */
[----:B------:R-:W-:-:S05]  /*1e50*/  UMOV UR26, 0x40 ;  /* 0x00000040001a7882 */ /* 0x000fca0000000000 */
.L_x_33:
[----:B------:R-:W-:Y:S01]  /*1e60*/  ULEA UR6, UR5, UR21, 0x3 ;  /* 0x0000001505067291 */ /* 0x000fe2000f8e18ff */
[----:B--2---:R-:W-:Y:S01]  /*1e70*/  @P4 MOV R2, 0x14000 ;  /* 0x0001400000024802 */ /* 0x004fe20000000f00 */
[----:B--23--:R-:W-:Y:S10]  /*1e80*/  @P1 BRA `(.L_x_26) ;  /* 0x00000000000c1947 */ /* 0x00cff40003800000 */
[----:B------:R-:W-:-:S04]  /*1e90*/  SHF.L.U32 R3, R12, 0x1f, RZ ;  /* 0x0000001f0c037819 */ /* 0x000fc800000006ff */
[----:B------:R-:W2:Y:S02]  /*1ea0*/  SYNCS.PHASECHK.TRANS64.TRYWAIT P0, [UR6+0x28], R3 ;  /* 0x00002803ff0075a7 */ /* 0x000ea40008001106 */
[----:B--2---:R-:W-:Y:S05]  /*1eb0*/  @!P0 BRA `(.L_x_27) ;  /* 0x0000006800c08947 */ /* 0x004fea0003800000 */
.L_x_26:
[----:B------:R2:W-:Y:S01]  /*1ec0*/  @P4 SYNCS.ARRIVE.TRANS64 RZ, [UR6], R2 ;  /* 0x00000002ffff49a7 */ /* 0x0005e20008000006 */
[----:B------:R-:W-:Y:S02]  /*1ed0*/  ULOP3.LUT UR4, UR40, 0x2, URZ, 0xfc, !UPT ;  /* 0x0000000228047892 */ /* 0x000fe4000f8efcff */
[----:B------:R-:W-:Y:S02]  /*1ee0*/  UIADD3 UR30, UPT, UPT, UR30, 0x1, URZ ;  /* 0x000000011e1e7890 */ /* 0x000fe4000fffe0ff */
[----:B------:R-:W-:Y:S02]  /*1ef0*/  UISETP.NE.AND UP0, UPT, UR4, 0x2, UPT ;  /* 0x000000020400788c */ /* 0x000fe4000bf05270 */
[----:B------:R-:W-:-:S07]  /*1f00*/  UISETP.NE.AND UP2, UPT, UR30, 0x1, UPT ;  /* 0x000000011e00788c */ /* 0x000fce000bf45270 */
[----:B------:R-:W-:Y:S05]  /*1f10*/  BRA.U UP0, `(.L_x_28) ;  /* 0x0000000100047547 */ /* 0x000fea000b800000 */
[----:B------:R-:W-:Y:S05]  /*1f20*/  BPT.TRAP 0x1 ;  /* 0x000000040000795c */ /* 0x000fea0000300000 */
.L_x_28:
[----:B------:R-:W-:Y:S04]  /*1f30*/  BSSY.RECONVERGENT B0, `(.L_x_29) ;  /* 0x0000003000007945 */ /* 0x000fe80003800200 */
[----:B------:R-:W-:Y:S05]  /*1f40*/  @!P3 BRA `(.L_x_30) ;  /* 0x000000000004b947 */ /* 0x000fea0003800000 */
[----:B------:R-:W-:Y:S05]  /*1f50*/  BPT.TRAP 0x1 ;  /* 0x000000040000795c */ /* 0x000fea0000300000 */
.L_x_30:
[----:B------:R-:W-:Y:S05]  /*1f60*/  BSYNC.RECONVERGENT B0 ;  /* 0x0000000000007941 */ /* 0x000fea0003800200 */
.L_x_29:
[----:B------:R-:W-:Y:S01]  /*1f70*/  UIADD3 UR4, UPT, UPT, UR5, 0x1, URZ ;  /* 0x0000000105047890 */ /* 0x000fe2000fffe0ff */
[----:B------:R-:W-:Y:S01]  /*1f80*/  BSSY.RECONVERGENT B0, `(.L_x_31) ;  /* 0x000002b000007945 */ /* 0x000fe20003800200 */
[----:B------:R-:W-:Y:S02]  /*1f90*/  ELECT P0, URZ, PT ;  /* 0x0000000000ff782f */ /* 0x000fe40003800000 */
[----:B------:R-:W-:-:S04]  /*1fa0*/  UISETP.NE.AND UP0, UPT, UR4, 0x5, UPT ;  /* 0x000000050400788c */ /* 0x000fc8000bf05270 */
[----:B------:R-:W-:Y:S02]  /*1fb0*/  USEL UR7, URZ, 0x1, UP0 ;  /* 0x00000001ff077887 */ /* 0x000fe40008000000 */
[----:B------:R-:W-:-:S04]  /*1fc0*/  USEL UR29, UR4, URZ, UP0 ;  /* 0x000000ff041d7287 */ /* 0x000fc80008000000 */
[----:B------:R-:W-:Y:S01]  /*1fd0*/  ULEA UR4, UR29, UR21, 0x3 ;  /* 0x000000151d047291 */ /* 0x000fe2000f8e18ff */
[----:B------:R-:W-:-:S04]  /*1fe0*/  LOP3.LUT R12, R12, UR7, RZ, 0x3c, !PT ;  /* 0x000000070c0c7c12 */ /* 0x000fc8000f8e3cff */
[----:B-1----:R-:W-:-:S04]  /*1ff0*/  SHF.L.U32 R0, R12, 0x1f, RZ ;  /* 0x0000001f0c007819 */ /* 0x002fc800000006ff */
[----:B------:R1:W3:Y:S01]  /*2000*/  SYNCS.PHASECHK.TRANS64.TRYWAIT P1, [UR4+0x28], R0 ;  /* 0x00002800ff0075a7 */ /* 0x0002e20008021104 */
[----:B------:R-:W-:Y:S05]  /*2010*/  @!P0 BRA `(.L_x_32) ;  /* 0x0000000000848947 */ /* 0x000fea0003800000 */
[----:B------:R-:W-:Y:S02]  /*2020*/  ULEA UR24, UR5, UR39, 0xe ;  /* 0x0000002705187291 */ /* 0x000fe4000f8e70ff */
[----:B------:R-:W-:Y:S02]  /*2030*/  ULEA UR8, UR5, UR38, 0xc ;  /* 0x0000002605087291 */ /* 0x000fe4000f8e60ff */
[----:B------:R-:W-:Y:S02]  /*2040*/  UIADD3 UR22, UP1, UPT, UR46, 0x80, URZ ;  /* 0x000000802e167890 */ /* 0x000fe4000ff3e0ff */
[----:B------:R-:W-:Y:S02]  /*2050*/  ULEA UR24, UR24, UR21, 0x1 ;  /* 0x0000001518187291 */ /* 0x000fe4000f8e08ff */
[----:B------:R-:W-:Y:S02]  /*2060*/  UIADD3 UR14, UP0, UPT, UR46, 0x180, URZ ;  /* 0x000001802e0e7890 */ /* 0x000fe4000ff1e0ff */
[----:B------:R-:W-:-:S02]  /*2070*/  ULEA UR8, UR8, UR21, 0x1 ;  /* 0x0000001508087291 */ /* 0x000fc4000f8e08ff */
[----:B------:R-:W-:Y:S02]  /*2080*/  UIADD3 UR34, UPT, UPT, UR26, -0x40, URZ ;  /* 0xffffffc01a227890 */ /* 0x000fe4000fffe0ff */
[----:B------:R-:W-:Y:S02]  /*2090*/  ULOP3.LUT UR33, UR6, 0xfefffff8, URZ, 0xc0, !UPT ;  /* 0xfefffff806217892 */ /* 0x000fe4000f8ec0ff */
[----:B------:R-:W-:Y:S02]  /*20a0*/  UIADD3.X UR23, UPT, UPT, URZ, UR47, URZ, UP1, !UPT ;  /* 0x0000002fff177290 */ /* 0x000fe40008ffe4ff */
[----:B------:R-:W-:Y:S02]  /*20b0*/  UIADD3 UR32, UPT, UPT, UR24, 0x6400, URZ ;  /* 0x0000640018207890 */ /* 0x000fe4000fffe0ff */
[----:B------:R-:W-:Y:S02]  /*20c0*/  UPRMT UR7, URZ, 0x5410, UR37 ;  /* 0x00005410ff077896 */ /* 0x000fe40008000025 */
[----:B------:R-:W-:-:S02]  /*20d0*/  UIADD3 UR24, UPT, UPT, UR24, 0xa400, URZ ;  /* 0x0000a40018187890 */ /* 0x000fc4000fffe0ff */
[----:B------:R-:W-:Y:S02]  /*20e0*/  UIADD3.X UR15, UPT, UPT, URZ, UR47, URZ, UP0, !UPT ;  /* 0x0000002fff0f7290 */ /* 0x000fe400087fe4ff */
[----:B------:R-:W-:Y:S02]  /*20f0*/  UIADD3 UR16, UPT, UPT, UR8, 0x2e400, URZ ;  /* 0x0002e40008107890 */ /* 0x000fe4000fffe0ff */
[----:B------:R-:W-:Y:S02]  /*2100*/  UPRMT UR4, URZ, 0x5410, UR31 ;  /* 0x00005410ff047896 */ /* 0x000fe4000800001f */
[----:B------:R-:W-:Y:S01]  /*2110*/  UIADD3 UR8, UPT, UPT, UR8, 0x2f400, URZ ;  /* 0x0002f40008087890 */ /* 0x000fe2000fffe0ff */
[----:B------:R-:W-:Y:S01]  /*2120*/  UMOV UR44, 0x0 ;  /* 0x00000000002c7882 */ /* 0x000fe20000000000 */
[----:B------:R-:W-:Y:S01]  /*2130*/  UMOV UR45, 0x10000000 ;  /* 0x10000000002d7882 */ /* 0x000fe20000000000 */
[----:B------:R-:W-:Y:S01]  /*2140*/  UMOV UR27, UR35 ;  /* 0x00000023001b7c82 */ /* 0x000fe20008000000 */
[----:B------:R-:W-:Y:S01]  /*2150*/  UMOV UR28, UR36 ;  /* 0x00000024001c7c82 */ /* 0x000fe20008000000 */
[----:B------:R-:W-:Y:S01]  /*2160*/  UMOV UR25, UR33 ;  /* 0x0000002100197c82 */ /* 0x000fe20008000000 */
[----:B------:R-:W-:Y:S01]  /*2170*/  UMOV UR20, UR36 ;  /* 0x0000002400147c82 */ /* 0x000fe20008000000 */
[----:B------:R-:W-:Y:S01]  /*2180*/  UMOV UR17, UR33 ;  /* 0x0000002100117c82 */ /* 0x000fe20008000000 */
[----:B------:R-:W-:Y:S01]  /*2190*/  UMOV UR18, UR34 ;  /* 0x0000002200127c82 */ /* 0x000fe20008000000 */
[----:B------:R4:W-:Y:S01]  /*21a0*/  UTMALDG.3D.MULTICAST.2CTA [UR32], [UR22], UR7, desc[UR44] ;  /* 0x00002c20160073b4 */ /* 0x0009e20008211807 */
[----:B------:R-:W-:Y:S01]  /*21b0*/  UMOV UR10, UR26 ;  /* 0x0000001a000a7c82 */ /* 0x000fe20008000000 */
[----:B------:R-:W-:Y:S01]  /*21c0*/  UMOV UR11, UR19 ;  /* 0x00000013000b7c82 */ /* 0x000fe20008000000 */
[----:B------:R-:W-:Y:S01]  /*21d0*/  UMOV UR12, UR36 ;  /* 0x00000024000c7c82 */ /* 0x000fe20008000000 */
[----:B------:R-:W-:Y:S01]  /*21e0*/  UMOV UR9, UR33 ;  /* 0x0000002100097c82 */ /* 0x000fe20008000000 */
[----:B------:R4:W-:Y:S01]  /*21f0*/  UTMALDG.3D.MULTICAST.2CTA [UR24], [UR22], UR7, desc[UR44] ;  /* 0x00002c18160073b4 */ /* 0x0009e20008211807 */
[----:B------:R4:W-:Y:S01]  /*2200*/  UTMALDG.3D.MULTICAST.2CTA [UR16], [UR14], UR4, desc[UR44] ;  /* 0x00002c100e0073b4 */ /* 0x0009e20008211804 */
[----:B------:R4:W-:Y:S02]  /*2210*/  UTMALDG.3D.MULTICAST.2CTA [UR8], [UR14], UR4, desc[UR44] ;  /* 0x00002c080e0073b4 */ /* 0x0009e40008211804 */
[----:B----4-:R-:W-:Y:S01]  /*2220*/  NOP ;  /* 0x0000000000007918 */ /* 0x010fe20000000000 */
.L_x_32:
[----:B------:R-:W-:Y:S05]  /*2230*/  BSYNC.RECONVERGENT B0 ;  /* 0x0000000000007941 */ /* 0x000fea0003800200 */
.L_x_31:
[----:B------:R-:W-:Y:S01]  /*2240*/  UIADD3 UR26, UPT, UPT, UR26, 0x80, URZ ;  /* 0x000000801a1a7890 */ /* 0x000fe2000fffe0ff */
[----:B------:R-:W-:Y:S01]  /*2250*/  UMOV UR5, UR29 ;  /* 0x0000001d00057c82 */ /* 0x000fe20008000000 */
[----:B------:R-:W-:Y:S01]  /*2260*/  UMOV UR13, UR41 ;  /* 0x00000029000d7c82 */ /* 0x000fe20008000000 */
[----:B------:R-:W-:Y:S09]  /*2270*/  BRA.U UP2, `(.L_x_33) ;  /* 0xfffffff902f87547 */ /* 0x000ff2000b83ffff */
.L_x_25:
[----:B------:R-:W-:Y:S01]  /*2280*/  ULEA UR4, UR29, UR21, 0x3 ;  /* 0x000000151d047291 */ /* 0x000fe2000f8e18ff */
[----:B-1----:R-:W-:Y:S01]  /*2290*/  SHF.L.U32 R0, R12, 0x1f, RZ ;  /* 0x0000001f0c007819 */ /* 0x002fe200000006ff */
[----:B------:R-:W-:Y:S01]  /*22a0*/  @!P2 SYNCS.ARRIVE.TRANS64.A1T0 RZ, [UR21+0x88], RZ ;  /* 0x000088ffffffa9a7 */ /* 0x000fe20008100015 */
[----:B------:R-:W-:-:S06]  /*22b0*/  UISETP.GT.AND UP0, UPT, UR52, UR51, UPT ;  /* 0x000000333400728c */ /* 0x000fcc000bf04270 */
[----:B--23--:R1:W2:Y:S03]  /*22c0*/  SYNCS.PHASECHK.TRANS64.TRYWAIT P1, [UR4+0x28], R0 ;  /* 0x00002800ff0075a7 */ /* 0x00c2a60008021104 */
[----:B------:R-:W-:Y:S05]  /*22d0*/  BRA.U !UP0, `(.L_x_34) ;  /* 0x00000005080c7547 */ /* 0x000fea000b800000 */
[----:B------:R-:W-:Y:S01]  /*22e0*/  UIADD3 UR23, UPT, UPT, UR56, UR13, URZ ;  /* 0x0000000d38177290 */ /* 0x000fe2000fffe0ff */
[----:B------:R-:W-:-:S11]  /*22f0*/  UMOV UR6, UR29 ;  /* 0x0000001d00067c82 */ /* 0x000fd60008000000 */
.L_x_42:
[----:B------:R-:W-:Y:S01]  /*2300*/  ULEA UR7, UR6, UR21, 0x3 ;  /* 0x0000001506077291 */ /* 0x000fe2000f8e18ff */
[----:B--2---:R-:W-:Y:S01]  /*2310*/  @P4 MOV R2, 0x14000 ;  /* 0x0001400000024802 */ /* 0x004fe20000000f00 */
[----:B--23--:R-:W-:Y:S10]  /*2320*/  @P1 BRA `(.L_x_35) ;  /* 0x00000000000c1947 */ /* 0x00cff40003800000 */
[----:B------:R-:W-:-:S04]  /*2330*/  SHF.L.U32 R3, R12, 0x1f, RZ ;  /* 0x0000001f0c037819 */ /* 0x000fc800000006ff */
[----:B------:R-:W2:Y:S02]  /*2340*/  SYNCS.PHASECHK.TRANS64.TRYWAIT P0, [UR7+0x28], R3 ;  /* 0x00002803ff0075a7 */ /* 0x000ea40008001107 */
[----:B--2---:R-:W-:Y:S05]  /*2350*/  @!P0 BRA `(.L_x_36) ;  /* 0x0000006400b08947 */ /* 0x004fea0003800000 */
.L_x_35:
[----:B------:R2:W-:Y:S01]  /*2360*/  @P4 SYNCS.ARRIVE.TRANS64 RZ, [UR7], R2 ;  /* 0x00000002ffff49a7 */ /* 0x0005e20008000007 */
[----:B------:R-:W-:-:S04]  /*2370*/  ULOP3.LUT UR4, UR40, 0x2, URZ, 0xfc, !UPT ;  /* 0x0000000228047892 */ /* 0x000fc8000f8efcff */
[----:B------:R-:W-:-:S09]  /*2380*/  UISETP.NE.AND UP0, UPT, UR4, 0x2, UPT ;  /* 0x000000020400788c */ /* 0x000fd2000bf05270 */
[----:B------:R-:W-:Y:S05]  /*2390*/  BRA.U UP0, `(.L_x_37) ;  /* 0x0000000100047547 */ /* 0x000fea000b800000 */
[----:B------:R-:W-:Y:S05]  /*23a0*/  BPT.TRAP 0x1 ;  /* 0x000000040000795c */ /* 0x000fea0000300000 */
.L_x_37:
[----:B------:R-:W-:Y:S04]  /*23b0*/  BSSY.RECONVERGENT B0, `(.L_x_38) ;  /* 0x0000003000007945 */ /* 0x000fe80003800200 */
[----:B------:R-:W-:Y:S05]  /*23c0*/  @!P3 BRA `(.L_x_39) ;  /* 0x000000000004b947 */ /* 0x000fea0003800000 */
[----:B------:R-:W-:Y:S05]  /*23d0*/  BPT.TRAP 0x1 ;  /* 0x000000040000795c */ /* 0x000fea0000300000 */
.L_x_39:
[----:B------:R-:W-:Y:S05]  /*23e0*/  BSYNC.RECONVERGENT B0 ;  /* 0x0000000000007941 */ /* 0x000fea0003800200 */
.L_x_38:
        /* <DEDUP_REMOVED lines=15> */
[----:B------:R-:W-:Y:S02]  /*24e0*/  USHF.L.U32 UR34, UR13, 0x7, URZ ;  /* 0x000000070d227899 */ /* 0x000fe400080006ff */
[----:B------:R-:W-:-:S02]  /*24f0*/  UIADD3 UR14, UP0, UPT, UR46, 0x180, URZ ;  /* 0x000001802e0e7890 */ /* 0x000fc4000ff1e0ff */
[----:B------:R-:W-:Y:S02]  /*2500*/  ULEA UR8, UR8, UR21, 0x1 ;  /* 0x0000001508087291 */ /* 0x000fe4000f8e08ff */
[----:B------:R-:W-:Y:S02]  /*2510*/  ULOP3.LUT UR33, UR7, 0xfefffff8, URZ, 0xc0, !UPT ;  /* 0xfefffff807217892 */ /* 0x000fe4000f8ec0ff */
[----:B------:R-:W-:Y:S02]  /*2520*/  UIADD3.X UR5, UPT, UPT, URZ, UR47, URZ, UP1, !UPT ;  /* 0x0000002fff057290 */ /* 0x000fe40008ffe4ff */
[----:B------:R-:W-:Y:S02]  /*2530*/  UIADD3 UR32, UPT, UPT, UR24, 0x6400, URZ ;  /* 0x0000640018207890 */ /* 0x000fe4000fffe0ff */
[----:B------:R-:W-:Y:S02]  /*2540*/  UPRMT UR10, URZ, 0x5410, UR37 ;  /* 0x00005410ff0a7896 */ /* 0x000fe40008000025 */
[----:B------:R-:W-:-:S02]  /*2550*/  UIADD3 UR26, UPT, UPT, UR34, 0x40, URZ ;  /* 0x00000040221a7890 */ /* 0x000fc4000fffe0ff */
[----:B------:R-:W-:Y:S02]  /*2560*/  UIADD3 UR24, UPT, UPT, UR24, 0xa400, URZ ;  /* 0x0000a40018187890 */ /* 0x000fe4000fffe0ff */
        /* <DEDUP_REMOVED lines=9> */
[----:B------:R-:W-:Y:S01]  /*2600*/  UTMALDG.3D.MULTICAST.2CTA [UR32], [UR4], UR10, desc[UR44] ;  /* 0x00002c20040073b4 */ /* 0x000fe2000821180a */
[----:B------:R-:W-:Y:S01]  /*2610*/  UMOV UR20, UR36 ;  /* 0x0000002400147c82 */ /* 0x000fe20008000000 */
[----:B------:R-:W-:Y:S01]  /*2620*/  UMOV UR17, UR33 ;  /* 0x0000002100117c82 */ /* 0x000fe20008000000 */
[----:B------:R-:W-:Y:S01]  /*2630*/  UMOV UR18, UR34 ;  /* 0x0000002200127c82 */ /* 0x000fe20008000000 */
[----:B------:R-:W-:Y:S01]  /*2640*/  UMOV UR11, UR19 ;  /* 0x00000013000b7c82 */ /* 0x000fe20008000000 */
[----:B------:R-:W-:Y:S01]  /*2650*/  UMOV UR12, UR36 ;  /* 0x00000024000c7c82 */ /* 0x000fe20008000000 */
[----:B------:R-:W-:Y:S01]  /*2660*/  UMOV UR9, UR33 ;  /* 0x0000002100097c82 */ /* 0x000fe20008000000 */
[----:B------:R4:W-:Y:S01]  /*2670*/  UTMALDG.3D.MULTICAST.2CTA [UR24], [UR4], UR10, desc[UR44] ;  /* 0x00002c18040073b4 */ /* 0x0009e2000821180a */
[----:B------:R1:W-:Y:S01]  /*2680*/  UTMALDG.3D.MULTICAST.2CTA [UR16], [UR14], UR22, desc[UR44] ;  /* 0x00002c100e0073b4 */ /* 0x0003e20008211816 */
[----:B----4-:R-:W-:-:S02]  /*2690*/  UMOV UR10, UR26 ;  /* 0x0000001a000a7c82 */ /* 0x010fc40008000000 */
[----:B------:R1:W-:Y:S02]  /*26a0*/  UTMALDG.3D.MULTICAST.2CTA [UR8], [UR14], UR22, desc[UR44] ;  /* 0x00002c080e0073b4 */ /* 0x0003e40008211816 */
[----:B-1----:R-:W-:Y:S01]  /*26b0*/  NOP ;  /* 0x0000000000007918 */ /* 0x002fe20000000000 */
.L_x_41:
[----:B------:R-:W-:Y:S05]  /*26c0*/  BSYNC.RECONVERGENT B0 ;  /* 0x0000000000007941 */ /* 0x000fea0003800200 */
.L_x_40:
[----:B------:R-:W-:Y:S01]  /*26d0*/  UIADD3 UR13, UPT, UPT, UR13, 0x1, URZ ;  /* 0x000000010d0d7890 */ /* 0x000fe2000fffe0ff */
[----:B------:R-:W-:-:S03]  /*26e0*/  UMOV UR6, UR29 ;  /* 0x0000001d00067c82 */ /* 0x000fc60008000000 */
[----:B------:R-:W-:-:S09]  /*26f0*/  UISETP.NE.AND UP0, UPT, UR13, UR23, UPT ;  /* 0x000000170d00728c */ /* 0x000fd2000bf05270 */
[----:B------:R-:W-:Y:S05]  /*2700*/  BRA.U UP0, `(.L_x_42) ;  /* 0xfffffff900fc7547 */ /* 0x000fea000b83ffff */
.L_x_34:
[C---:B------:R-:W-:Y:S01]  /*2710*/  LEA R3, R11.reuse, UR21, 0x3 ;  /* 0x000000150b037c11 */ /* 0x040fe2000f8e18ff */
[----:B------:R-:W-:Y:S01]  /*2720*/  NOP ;  /* 0x0000000000007918 */ /* 0x000fe20000000000 */
[----:B-1----:R-:W-:Y:S02]  /*2730*/  SHF.L.U32 R0, R10, 0x1f, RZ ;  /* 0x0000001f0a007819 */ /* 0x002fe400000006ff */
[----:B------:R-:W-:Y:S02]  /*2740*/  LEA R5, R11, UR21, 0x4 ;  /* 0x000000150b057c11 */ /* 0x000fe4000f8e20ff */
[----:B------:R-:W1:Y:S02]  /*2750*/  SYNCS.PHASECHK.TRANS64.TRYWAIT P0, [R3+URZ+0x90], R0 ;  /* 0x00009000030075a7 */ /* 0x000e6400080011ff */
[----:B-1----:R-:W-:Y:S05]  /*2760*/  @!P0 BRA `(.L_x_43) ;  /* 0x0000006000c48947 */ /* 0x002fea0003800000 */
.L_x_141:
[----:B------:R-:W4:Y:S01]  /*2770*/  LDS.128 R4, [R5+0x120] ;  /* 0x0001200005047984 */ /* 0x000f220000000c00 */
[----:B------:R-:W-:Y:S01]  /*2780*/  UISETP.GE.AND UP0, UPT, UR42, 0x1, UPT ;  /* 0x000000012a00788c */ /* 0x000fe2000bf06270 */
[----:B------:R-:W-:Y:S01]  /*2790*/  @!PT LDS RZ, [RZ] ;  /* 0x00000000fffff984 */ /* 0x000fe20000000800 */
[----:B------:R-:W-:Y:S01]  /*27a0*/  @!PT LDS RZ, [RZ] ;  /* 0x00000000fffff984 */ /* 0x000fe20000000800 */
[----:B------:R-:W-:Y:S01]  /*27b0*/  @!PT LDS RZ, [RZ] ;  /* 0x00000000fffff984 */ /* 0x000fe20000000800 */
[----:B------:R-:W-:Y:S01]  /*27c0*/  @!PT LDS RZ, [RZ] ;  /* 0x00000000fffff984 */ /* 0x000fe20000000800 */
[----:B------:R1:W-:Y:S06]  /*27d0*/  MEMBAR.ALL.CTA ;  /* 0x0000000000007992 */ /* 0x0003ec0000008000 */
[----:B-1----:R-:W1:Y:S01]  /*27e0*/  FENCE.VIEW.ASYNC.S ;  /* 0x00000000000073c6 */ /* 0x002e620000000000 */
[----:B----4-:R-:W-:-:S13]  /*27f0*/  LOP3.LUT P0, RZ, R6, 0x1, RZ, 0xc0, !PT ;  /* 0x0000000106ff7812 */ /* 0x010fda000780c0ff */
[----:B-1----:R-:W-:Y:S01]  /*2800*/  VOTEU.ANY UP1, P0 ;  /* 0x0000000000ff7886 */ /* 0x002fe20000020100 */
[----:B------:R-:W-:-:S13]  /*2810*/  PLOP3.LUT P0, PT, PT, PT, UP1, 0x80, 0x8 ;  /* 0x000000000008781c */ /* 0x000fda0003f0f018 */
[----:B------:R-:W-:Y:S02]  /*2820*/  @P0 LOP3.LUT R0, R5, 0xffff, RZ, 0xc0, !PT ;  /* 0x0000ffff05000812 */ /* 0x000fe400078ec0ff */
[----:B--2---:R-:W-:Y:S02]  /*2830*/  @P0 MOV R2, R4 ;  /* 0x0000000400020202 */ /* 0x004fe40000000f00 */
[----:B------:R-:W-:Y:S01]  /*2840*/  @P0 R2UR UR5, R0 ;  /* 0x00000000000502ca */ /* 0x000fe200000e0000 */
[----:B------:R-:W-:Y:S01]  /*2850*/  VIADD R0, R3, 0xa0 ;  /* 0x000000a003007836 */ /* 0x000fe20000000000 */
[----:B------:R-:W-:Y:S02]  /*2860*/  @P0 SHF.R.U32.HI R4, RZ, 0x10, R5 ;  /* 0x00000010ff040819 */ /* 0x000fe40000011605 */
[----:B------:R-:W-:Y:S02]  /*2870*/  @P0 R2UR UR6, R2 ;  /* 0x00000000020602ca */ /* 0x000fe400000e0000 */
[----:B------:R-:W-:-:S02]  /*2880*/  PRMT R0, RZ, 0x654, R0 ;  /* 0x00000654ff007816 */ /* 0x000fc40000000000 */
[----:B------:R-:W-:Y:S02]  /*2890*/  @P0 R2UR UR4, R4 ;  /* 0x00000000040402ca */ /* 0x000fe400000e0000 */
[----:B------:R1:W-:Y:S03]  /*28a0*/  SYNCS.ARRIVE.TRANS64.RED.A1T0 RZ, [R0+URZ], RZ ;  /* 0x000000ff00ff79a7 */ /* 0x0003e600081004ff */
[----:B------:R-:W-:-:S04]  /*28b0*/  @UP1 UMOV UR43, UR5 ;  /* 0x00000005002b1c82 */ /* 0x000fc80008000000 */
[----:B------:R-:W-:-:S04]  /*28c0*/  @UP1 UMOV UR48, UR6 ;  /* 0x0000000600301c82 */ /* 0x000fc80008000000 */
[----:B------:R-:W-:Y:S01]  /*28d0*/  @UP1 UMOV UR36, UR4 ;  /* 0x0000000400241c82 */ /* 0x000fe20008000000 */
[----:B------:R-:W-:Y:S05]  /*28e0*/  BRA.U !UP0, `(.L_x_44) ;  /* 0x0000000108d47547 */ /* 0x000fea000b800000 */
[----:B------:R-:W2:Y:S01]  /*28f0*/  LDCU.128 UR12, c[0x0][0xb10] ;  /* 0x00016200ff0c77ac */ /* 0x000ea20008000c00 */
[----:B------:R-:W4:Y:S01]  /*2900*/  LDCU UR22, c[0x0][0xb20] ;  /* 0x00016400ff1677ac */ /* 0x000f220008000800 */
[----:B------:R-:W3:Y:S01]  /*2910*/  LDCU UR20, c[0x0][0xb0c] ;  /* 0x00016180ff1477ac */ /* 0x000ee20008000800 */
[----:B------:R-:W1:Y:S01]  /*2920*/  LDCU.64 UR8, c[0x0][0xb28] ;  /* 0x00016500ff0877ac */ /* 0x000e620008000a00 */
[----:B------:R-:W-:Y:S02]  /*2930*/  UISETP.NE.AND UP3, UPT, UR42, 0x1, UPT ;  /* 0x000000012a00788c */ /* 0x000fe4000bf65270 */
[----:B--2---:R-:W-:Y:S02]  /*2940*/  UIMAD.WIDE.U32 UR6, UR49, UR15, URZ ;  /* 0x0000000f310672a5 */ /* 0x004fe4000f8e00ff */
[----:B------:R-:W-:Y:S02]  /*2950*/  UIMAD.WIDE.U32 UR4, UR50, UR12, URZ ;  /* 0x0000000c320472a5 */ /* 0x000fe4000f8e00ff */
[----:B------:R-:W-:-:S02]  /*2960*/  UISETP.NE.AND UP0, UPT, UR14, 0x1, UPT ;  /* 0x000000010e00788c */ /* 0x000fc4000bf05270 */
[----:B------:R-:W-:Y:S01]  /*2970*/  UIMAD.WIDE.U32 UR18, UR43, UR15, URZ ;  /* 0x0000000f2b1272a5 */ /* 0x000fe2000f8e00ff */
[----:B------:R-:W-:Y:S02]  /*2980*/  UMOV UR6, UR7 ;  /* 0x0000000700067c82 */ /* 0x000fe40008000000 */
[----:B------:R-:W-:Y:S01]  /*2990*/  UMOV UR4, UR5 ;  /* 0x0000000500047c82 */ /* 0x000fe20008000000 */
[----:B----4-:R-:W-:Y:S02]  /*29a0*/  USHF.R.U32.HI UR6, URZ, UR22, UR6 ;  /* 0x00000016ff067299 */ /* 0x010fe40008011606 */
[----:B---3--:R-:W-:Y:S02]  /*29b0*/  UISETP.NE.AND UP2, UPT, UR20, 0x1, UPT ;  /* 0x000000011400788c */ /* 0x008fe4000bf45270 */
[----:B------:R-:W-:Y:S02]  /*29c0*/  USHF.R.U32.HI UR4, URZ, UR13, UR4 ;  /* 0x0000000dff047299 */ /* 0x000fe40008011604 */
[----:B------:R-:W-:-:S02]  /*29d0*/  USEL UR5, UR49, UR6, !UP0 ;  /* 0x0000000631057287 */ /* 0x000fc4000c000000 */
[----:B------:R-:W-:Y:S02]  /*29e0*/  USEL UR6, UR50, UR4, !UP2 ;  /* 0x0000000432067287 */ /* 0x000fe4000d000000 */
[----:B-1----:R-:W-:Y:S01]  /*29f0*/  UIMAD.WIDE.U32 UR10, UR5, UR8, URZ ;  /* 0x00000008050a72a5 */ /* 0x002fe2000f8e00ff */
[----:B------:R-:W-:Y:S01]  /*2a00*/  UMOV UR4, UR19 ;  /* 0x0000001300047c82 */ /* 0x000fe20008000000 */
[----:B------:R-:W-:Y:S02]  /*2a10*/  UIMAD.WIDE.U32 UR16, UR48, UR12, URZ ;  /* 0x0000000c301072a5 */ /* 0x000fe4000f8e00ff */
[----:B------:R-:W-:-:S03]  /*2a20*/  UIMAD.WIDE.U32 UR18, UR6, UR8, URZ ;  /* 0x00000008061272a5 */ /* 0x000fc6000f8e00ff */
[----:B------:R-:W-:Y:S01]  /*2a30*/  UMOV UR10, UR11 ;  /* 0x0000000b000a7c82 */ /* 0x000fe20008000000 */
[----:B------:R-:W-:Y:S02]  /*2a40*/  USHF.R.U32.HI UR4, URZ, UR22, UR4 ;  /* 0x00000016ff047299 */ /* 0x000fe40008011604 */
[----:B------:R-:W-:Y:S01]  /*2a50*/  @UP3 USHF.R.U32.HI UR5, URZ, UR9, UR10 ;  /* 0x00000009ff053299 */ /* 0x000fe2000801160a */
[----:B------:R-:W-:Y:S01]  /*2a60*/  UMOV UR16, UR17 ;  /* 0x0000001100107c82 */ /* 0x000fe20008000000 */
[----:B------:R-:W-:Y:S01]  /*2a70*/  UMOV UR18, UR19 ;  /* 0x0000001300127c82 */ /* 0x000fe20008000000 */
[----:B------:R-:W-:Y:S02]  /*2a80*/  USHF.R.U32.HI UR13, URZ, UR13, UR16 ;  /* 0x0000000dff0d7299 */ /* 0x000fe40008011610 */
[----:B------:R-:W-:Y:S02]  /*2a90*/  USEL UR4, UR43, UR4, !UP0 ;  /* 0x000000042b047287 */ /* 0x000fe4000c000000 */
[----:B------:R-:W-:-:S02]  /*2aa0*/  @UP3 USHF.R.U32.HI UR6, URZ, UR9, UR18 ;  /* 0x00000009ff063299 */ /* 0x000fc40008011612 */
[----:B------:R-:W-:Y:S02]  /*2ab0*/  UIMAD UR7, UR42, UR5, URZ ;  /* 0x000000052a0772a4 */ /* 0x000fe4000f8e02ff */
[----:B------:R-:W-:Y:S02]  /*2ac0*/  USEL UR5, UR48, UR13, !UP2 ;  /* 0x0000000d30057287 */ /* 0x000fe4000d000000 */
[----:B------:R-:W-:Y:S02]  /*2ad0*/  UIMAD UR10, UR42, UR6, URZ ;  /* 0x000000062a0a72a4 */ /* 0x000fe4000f8e02ff */
[----:B------:R-:W-:Y:S02]  /*2ae0*/  UISETP.GE.AND UP0, UPT, UR4, UR7, UPT ;  /* 0x000000070400728c */ /* 0x000fe4000bf06270 */
[----:B------:R-:W-:Y:S02]  /*2af0*/  UIMAD.WIDE.U32 UR12, UR4, UR8, URZ ;  /* 0x00000008040c72a5 */ /* 0x000fe4000f8e00ff */
[----:B------:R-:W-:-:S02]  /*2b00*/  UISETP.GE.OR UP0, UPT, UR5, UR10, UP0 ;  /* 0x0000000a0500728c */ /* 0x000fc40008706670 */
        /* <DEDUP_REMOVED lines=19> */
.L_x_44:
[----:B------:R-:W2:Y:S02]  /*2c40*/  LDCU UR4, c[0x0][0xb30] ;  /* 0x00016600ff0477ac */ /* 0x000ea40008000800 */
[----:B--2---:R-:W-:-:S09]  /*2c50*/  UISETP.NE.AND UP0, UPT, UR4, 0x1, UPT ;  /* 0x000000010400788c */ /* 0x004fd2000bf05270 */
[----:B------:R-:W-:Y:S05]  /*2c60*/  BRA.U UP0, `(.L_x_45) ;  /* 0x0000000100447547 */ /* 0x000fea000b800000 */
[----:B------:R-:W2:Y:S01]  /*2c70*/  LDCU.128 UR8, c[0x0][0xb10] ;  /* 0x00016200ff0877ac */ /* 0x000ea20008000c00 */
[----:B------:R-:W4:Y:S01]  /*2c80*/  LDCU UR12, c[0x0][0xb0c] ;  /* 0x00016180ff0c77ac */ /* 0x000f220008000800 */
[----:B------:R-:W1:Y:S01]  /*2c90*/  LDCU UR13, c[0x0][0xb20] ;  /* 0x00016400ff0d77ac */ /* 0x000e620008000800 */
[----:B--2---:R-:W-:Y:S02]  /*2ca0*/  UIMAD.WIDE.U32 UR6, UR48, UR8, URZ ;  /* 0x00000008300672a5 */ /* 0x004fe4000f8e00ff */
[----:B------:R-:W-:Y:S02]  /*2cb0*/  UIMAD.WIDE.U32 UR4, UR43, UR11, URZ ;  /* 0x0000000b2b0472a5 */ /* 0x000fe4000f8e00ff */
[----:B----4-:R-:W-:Y:S02]  /*2cc0*/  UISETP.NE.AND UP2, UPT, UR12, 0x1, UPT ;  /* 0x000000010c00788c */ /* 0x010fe4000bf45270 */
[----:B------:R-:W-:Y:S01]  /*2cd0*/  UISETP.NE.AND UP0, UPT, UR10, 0x1, UPT ;  /* 0x000000010a00788c */ /* 0x000fe2000bf05270 */
[----:B------:R-:W-:-:S02]  /*2ce0*/  UMOV UR6, UR7 ;  /* 0x0000000700067c82 */ /* 0x000fc40008000000 */
[----:B------:R-:W-:Y:S01]  /*2cf0*/  UMOV UR4, UR5 ;  /* 0x0000000500047c82 */ /* 0x000fe20008000000 */
[----:B------:R-:W-:Y:S02]  /*2d00*/  USHF.R.U32.HI UR9, URZ, UR9, UR6 ;  /* 0x00000009ff097299 */ /* 0x000fe40008011606 */
[----:B-1----:R-:W-:Y:S02]  /*2d10*/  USHF.R.U32.HI UR4, URZ, UR13, UR4 ;  /* 0x0000000dff047299 */ /* 0x002fe40008011604 */
[----:B------:R-:W-:Y:S02]  /*2d20*/  USEL UR5, UR48, UR9, !UP2 ;  /* 0x0000000930057287 */ /* 0x000fe4000d000000 */
[----:B------:R-:W-:-:S04]  /*2d30*/  USEL UR4, UR43, UR4, !UP0 ;  /* 0x000000042b047287 */ /* 0x000fc8000c000000 */
[----:B------:R-:W-:Y:S02]  /*2d40*/  UIADD3 UR6, UPT, UPT, UR5, -UR4, URZ ;  /* 0x8000000405067290 */ /* 0x000fe4000fffe0ff */
[----:B------:R-:W-:Y:S02]  /*2d50*/  UIADD3 UR4, UPT, UPT, -UR5, UR4, URZ ;  /* 0x0000000405047290 */ /* 0x000fe4000fffe1ff */
[----:B------:R-:W-:Y:S02]  /*2d60*/  UIMAD UR43, UR6, UR10, UR43 ;  /* 0x0000000a062b72a4 */ /* 0x000fe4000f8e022b */
[----:B------:R-:W-:-:S12]  /*2d70*/  UIMAD UR48, UR4, UR12, UR48 ;  /* 0x0000000c043072a4 */ /* 0x000fd8000f8e0230 */
.L_x_45:
[----:B------:R-:W-:Y:S01]  /*2d80*/  VIADD R11, R11, 0x1 ;  /* 0x000000010b0b7836 */ /* 0x000fe20000000000 */
[----:B------:R-:W-:Y:S02]  /*2d90*/  R2UR UR5, R91 ;  /* 0x000000005b0572ca */ /* 0x000fe400000e0000 */
[----:B------:R-:W-:Y:S02]  /*2da0*/  R2UR UR4, R90 ;  /* 0x000000005a0472ca */ /* 0x000fe400000e0000 */
[C---:B------:R-:W-:Y:S02]  /*2db0*/  ISETP.NE.AND P0, PT, R11.reuse, 0x2, PT ;  /* 0x000000020b00780c */ /* 0x040fe40003f05270 */
[----:B------:R-:W-:Y:S02]  /*2dc0*/  PLOP3.LUT P2, PT, PT, PT, PT, 0x80, 0x8 ;  /* 0x000000000008781c */ /* 0x000fe40003f4f070 */
[----:B------:R-:W-:Y:S02]  /*2dd0*/  SEL R3, RZ, 0x1, P0 ;  /* 0x00000001ff037807 */ /* 0x000fe40000000000 */
[----:B------:R-:W-:-:S02]  /*2de0*/  SEL R11, R11, RZ, P0 ;  /* 0x000000ff0b0b7207 */ /* 0x000fc40000000000 */
[----:B------:R-:W-:Y:S01]  /*2df0*/  LOP3.LUT R10, R10, R3, RZ, 0x3c, !PT ;  /* 0x000000030a0a7212 */ /* 0x000fe200078e3cff */
[----:B------:R-:W-:Y:S02]  /*2e00*/  UIADD3 UR25, UPT, UPT, UR48, UR5, URZ ;  /* 0x0000000530197290 */ /* 0x000fe4000fffe0ff */
[----:B------:R-:W-:Y:S01]  /*2e10*/  UIADD3 UR26, UPT, UPT, UR43, UR4, URZ ;  /* 0x000000042b1a7290 */ /* 0x000fe2000fffe0ff */
[----:B------:R-:W-:Y:S11]  /*2e20*/  BRA.U UP1, `(.L_x_46) ;  /* 0xffffffed018c7547 */ /* 0x000ff6000b83ffff */
[----:B------:R-:W-:Y:S01]  /*2e30*/  UIADD3 UR21, UPT, UPT, UR21, 0x28, URZ ;  /* 0x0000002815157890 */ /* 0x000fe2000fffe0ff */
[----:B------:R-:W-:-:S03]  /*2e40*/  SHF.L.U32 R3, R12, 0x1f, RZ ;  /* 0x0000001f0c037819 */ /* 0x000fc600000006ff */
[----:B------:R-:W-:-:S09]  /*2e50*/  ULEA UR4, UR29, UR21, 0x3 ;  /* 0x000000151d047291 */ /* 0x000fd2000f8e18ff */
[----:B------:R-:W2:Y:S02]  /*2e60*/  SYNCS.PHASECHK.TRANS64.TRYWAIT P0, [UR4], R3 ;  /* 0x00000003ff0075a7 */ /* 0x000ea40008001104 */
[----:B--2---:R-:W-:Y:S05]  /*2e70*/  @!P0 BRA `(.L_x_47) ;  /* 0x0000005c00148947 */ /* 0x004fea0003800000 */
.L_x_143:
[----:B------:R-:W-:-:S04]  /*2e80*/  UIADD3 UR4, UPT, UPT, UR29, 0x1, URZ ;  /* 0x000000011d047890 */ /* 0x000fc8000fffe0ff */
[----:B------:R-:W-:-:S04]  /*2e90*/  UISETP.NE.AND UP0, UPT, UR4, 0x5, UPT ;  /* 0x000000050400788c */ /* 0x000fc8000bf05270 */
[----:B------:R-:W-:Y:S02]  /*2ea0*/  USEL UR6, URZ, 0x1, UP0 ;  /* 0x00000001ff067887 */ /* 0x000fe40008000000 */
[----:B------:R-:W-:-:S04]  /*2eb0*/  USEL UR4, UR4, URZ, UP0 ;  /* 0x000000ff04047287 */ /* 0x000fc80008000000 */
[----:B------:R-:W-:Y:S01]  /*2ec0*/  ULEA UR5, UR4, UR21, 0x3 ;  /* 0x0000001504057291 */ /* 0x000fe2000f8e18ff */
[----:B------:R-:W-:-:S04]  /*2ed0*/  LOP3.LUT R2, R12, UR6, RZ, 0x3c, !PT ;  /* 0x000000060c027c12 */ /* 0x000fc8000f8e3cff */
[----:B-1----:R-:W-:-:S04]  /*2ee0*/  SHF.L.U32 R3, R2, 0x1f, RZ ;  /* 0x0000001f02037819 */ /* 0x002fc800000006ff */
[----:B------:R-:W1:Y:S02]  /*2ef0*/  SYNCS.PHASECHK.TRANS64.TRYWAIT P0, [UR5], R3 ;  /* 0x00000003ff0075a7 */ /* 0x000e640008001105 */
[----:B-1----:R-:W-:Y:S05]  /*2f00*/  @!P0 BRA `(.L_x_48) ;  /* 0x0000005c00088947 */ /* 0x002fea0003800000 */
.L_x_145:
        /* <DEDUP_REMOVED lines=9> */
.L_x_147:
        /* <DEDUP_REMOVED lines=9> */
.L_x_149:
[----:B------:R-:W-:-:S04]  /*3030*/  UIADD3 UR4, UPT, UPT, UR4, 0x1, URZ ;  /* 0x0000000104047890 */ /* 0x000fc8000fffe0ff */
[----:B------:R-:W-:-:S04]  /*3040*/  UISETP.NE.AND UP0, UPT, UR4, 0x5, UPT ;  /* 0x000000050400788c */ /* 0x000fc8000bf05270 */
[----:B------:R-:W-:Y:S02]  /*3050*/  USEL UR5, URZ, 0x1, UP0 ;  /* 0x00000001ff057887 */ /* 0x000fe40008000000 */
[----:B------:R-:W-:-:S04]  /*3060*/  USEL UR4, UR4, URZ, UP0 ;  /* 0x000000ff04047287 */ /* 0x000fc80008000000 */
[----:B------:R-:W-:Y:S01]  /*3070*/  ULEA UR4, UR4, UR21, 0x3 ;  /* 0x0000001504047291 */ /* 0x000fe2000f8e18ff */
[----:B-1----:R-:W-:-:S04]  /*3080*/  LOP3.LUT R3, R2, UR5, RZ, 0x3c, !PT ;  /* 0x0000000502037c12 */ /* 0x002fc8000f8e3cff */
[----:B------:R-:W-:Y:S01]  /*3090*/  SHF.L.U32 R3, R3, 0x1f, RZ ;  /* 0x0000001f03037819 */ /* 0x000fe200000006ff */
[----:B------:R-:W-:-:S07]  /*30a0*/  IMAD.U32 R0, RZ, RZ, UR4 ;  /* 0x00000004ff007e24 */ /* 0x000fce000f8e00ff */
.L_x_51:
[----:B-1----:R1:W2:Y:S02]  /*30b0*/  SYNCS.PHASECHK.TRANS64.TRYWAIT P0, [R0+URZ], R3 ;  /* 0x00000003000075a7 */ /* 0x0022a400080011ff */
[----:B--2---:R-:W-:Y:S05]  /*30c0*/  @!P0 NANOSLEEP.SYNCS 0x989680 ;  /* 0x009896800000895d */ /* 0x004fea0003900000 */
[----:B------:R-:W2:Y:S02]  /*30d0*/  @!P0 SYNCS.PHASECHK.TRANS64 P0, [R0+URZ], R3 ;  /* 0x00000003000085a7 */ /* 0x000ea400080010ff */
[----:B--2---:R-:W-:Y:S05]  /*30e0*/  @P0 EXIT ;  /* 0x000000000000094d */ /* 0x004fea0003800000 */
[----:B------:R-:W-:Y:S05]  /*30f0*/  BRA `(.L_x_51) ;  /* 0xfffffffc00ec7947 */ /* 0x000fea000383ffff */
.L_x_22:
[----:B------:R-:W-:-:S04]  /*3100*/  UISETP.NE.AND UP0, UPT, UR55, URZ, UPT ;  /* 0x000000ff3700728c */ /* 0x000fc8000bf05270 */
[----:B------:R-:W-:-:S09]  /*3110*/  UISETP.NE.OR UP0, UPT, UR22, 0x1, UP0 ;  /* 0x000000011600788c */ /* 0x000fd20008705670 */
[----:B------:R-:W-:Y:S05]  /*3120*/  BRA.U UP0, `(.L_x_52) ;  /* 0x0000000500487547 */ /* 0x000fea000b800000 */
[----:B------:R-:W-:Y:S01]  /*3130*/  ISETP.GE.U32.AND P2, PT, R0, 0x10, PT ;  /* 0x000000100000780c */ /* 0x000fe20003f46070 */
[----:B------:R-:W-:Y:S01]  /*3140*/  IMAD.MOV.U32 R12, RZ, RZ, 0x1 ;  /* 0x00000001ff0c7424 */ /* 0x000fe200078e00ff */
[----:B------:R-:W-:Y:S02]  /*3150*/  CS2R R10, SRZ ;  /* 0x00000000000a7805 */ /* 0x000fe4000001ff00 */
[----:B------:R-:W-:Y:S01]  /*3160*/  CS2R R8, SRZ ;  /* 0x0000000000087805 */ /* 0x000fe2000001ff00 */
[----:B------:R-:W-:Y:S01]  /*3170*/  UMOV UR6, 0x400 ;  /* 0x0000040000067882 */ /* 0x000fe20000000000 */
[----:B------:R-:W-:Y:S01]  /*3180*/  UMOV UR5, URZ ;  /* 0x000000ff00057c82 */ /* 0x000fe20008000000 */
[----:B------:R-:W-:-:S12]  /*3190*/  ULEA UR6, UR55, UR6, 0x18 ;  /* 0x0000000637067291 */ /* 0x000fd8000f8ec0ff */
.L_x_56:
[----:B------:R-:W-:Y:S02]  /*31a0*/  LEA R2, R8, UR6, 0x3 ;  /* 0x0000000608027c11 */ /* 0x000fe4000f8e18ff */
[----:B------:R-:W-:-:S03]  /*31b0*/  SHF.L.U32 R5, R9, 0x1f, RZ ;  /* 0x0000001f09057819 */ /* 0x000fc600000006ff */
[----:B------:R-:W-:Y:S01]  /*31c0*/  VIADD R4, R2, 0x100 ;  /* 0x0000010002047836 */ /* 0x000fe20000000000 */
[----:B------:R-:W1:Y:S02]  /*31d0*/  SYNCS.PHASECHK.TRANS64.TRYWAIT P0, [R2+URZ+0xf0], R5 ;  /* 0x0000f005020075a7 */ /* 0x000e6400080011ff */
[----:B-1----:R-:W-:Y:S05]  /*31e0*/  @!P0 BRA `(.L_x_53) ;  /* 0x0000005800988947 */ /* 0x002fea0003800000 */
.L_x_150:
[----:B------:R-:W-:Y:S01]  /*31f0*/  ULEA UR4, UR5, UR6, 0x3 ;  /* 0x0000000605047291 */ /* 0x000fe2000f8e18ff */
[----:B------:R-:W-:Y:S02]  /*3200*/  PRMT R4, RZ, 0x654, R4 ;  /* 0x00000654ff047816 */ /* 0x000fe40000000004 */
[----:B-1----:R-:W-:Y:S01]  /*3210*/  SHF.L.U32 R5, R12, 0x1f, RZ ;  /* 0x0000001f0c057819 */ /* 0x002fe200000006ff */
[----:B------:R-:W-:Y:S01]  /*3220*/  UIADD3 UR7, UPT, UPT, UR4, 0x90, URZ ;  /* 0x0000009004077890 */ /* 0x000fe2000fffe0ff */
[----:B------:R1:W-:Y:S05]  /*3230*/  SYNCS.ARRIVE.TRANS64.RED.A1T0 RZ, [R4+URZ], RZ ;  /* 0x000000ff04ff79a7 */ /* 0x0003ea00081004ff */
[----:B------:R-:W-:Y:S01]  /*3240*/  IMAD.U32 R7, RZ, RZ, UR7 ;  /* 0x00000007ff077e24 */ /* 0x000fe2000f8e00ff */
[----:B------:R-:W2:Y:S04]  /*3250*/  SYNCS.PHASECHK.TRANS64.TRYWAIT P0, [UR4+0xa0], R5 ;  /* 0x0000a005ff0075a7 */ /* 0x000ea80008001104 */
[----:B------:R-:W-:Y:S01]  /*3260*/  PRMT R6, R0, 0x654, R7 ;  /* 0x0000065400067816 */ /* 0x000fe20000000007 */
[----:B-1----:R-:W-:Y:S01]  /*3270*/  @!P2 IMAD.MOV.U32 R4, RZ, RZ, 0x10 ;  /* 0x00000010ff04a424 */ /* 0x002fe200078e00ff */
[----:B--2---:R-:W-:Y:S06]  /*3280*/  @!P0 BRA `(.L_x_54) ;  /* 0x0000005800848947 */ /* 0x004fec0003800000 */
.L_x_152:
[----:B------:R-:W-:Y:S01]  /*3290*/  ULEA UR8, UR5, UR6, 0x4 ;  /* 0x0000000605087291 */ /* 0x000fe2000f8e20ff */
[----:B------:R-:W-:Y:S01]  /*32a0*/  SEL R3, R6, R3, !P2 ;  /* 0x0000000306037207 */ /* 0x000fe20005000000 */
[----:B------:R-:W-:Y:S01]  /*32b0*/  UIADD3 UR9, UPT, UPT, UR4, 0x90, URZ ;  /* 0x0000009004097890 */ /* 0x000fe2000fffe0ff */
[----:B-1----:R-:W-:Y:S01]  /*32c0*/  LEA R2, R11, UR6, 0x3 ;  /* 0x000000060b027c11 */ /* 0x002fe2000f8e18ff */
[----:B------:R-:W-:Y:S01]  /*32d0*/  UIADD3 UR8, UPT, UPT, UR8, 0x120, URZ ;  /* 0x0000012008087890 */ /* 0x000fe2000fffe0ff */
[----:B------:R-:W-:Y:S01]  /*32e0*/  SHF.L.U32 R5, R10, 0x1f, RZ ;  /* 0x0000001f0a057819 */ /* 0x000fe200000006ff */
[----:B------:R1:W-:Y:S01]  /*32f0*/  @!P2 SYNCS.ARRIVE.TRANS64.RED RZ, [R3+URZ], R4 ;  /* 0x0000000403ffa9a7 */ /* 0x0003e200080004ff */
[----:B------:R-:W-:Y:S01]  /*3300*/  UIADD3 UR4, UPT, UPT, UR5, 0x1, URZ ;  /* 0x0000000105047890 */ /* 0x000fe2000fffe0ff */
[----:B------:R-:W-:-:S03]  /*3310*/  VIADD R8, R8, 0x1 ;  /* 0x0000000108087836 */ /* 0x000fc60000000000 */
[----:B------:R-:W-:Y:S02]  /*3320*/  UISETP.NE.AND UP0, UPT, UR4, 0x2, UPT ;  /* 0x000000020400788c */ /* 0x000fe4000bf05270 */
[----:B------:R-:W-:Y:S06]  /*3330*/  UGETNEXTWORKID.BROADCAST [UR8], [UR9] ;  /* 0x00000000080073ca */ /* 0x000fec0008000100 */
[----:B------:R-:W-:Y:S01]  /*3340*/  USEL UR7, URZ, 0x1, UP0 ;  /* 0x00000001ff077887 */ /* 0x000fe20008000000 */
[----:B------:R-:W-:Y:S01]  /*3350*/  ISETP.NE.AND P0, PT, R8, 0x2, PT ;  /* 0x000000020800780c */ /* 0x000fe20003f05270 */
[----:B------:R-:W-:Y:S01]  /*3360*/  USEL UR5, UR4, URZ, UP0 ;  /* 0x000000ff04057287 */ /* 0x000fe20008000000 */
[----:B------:R-:W2:Y:S03]  /*3370*/  SYNCS.PHASECHK.TRANS64.TRYWAIT P1, [R2+URZ+0x90], R5 ;  /* 0x00009005020075a7 */ /* 0x000ea600080211ff */
[----:B------:R-:W-:Y:S01]  /*3380*/  LOP3.LUT R12, R12, UR7, RZ, 0x3c, !PT ;  /* 0x000000070c0c7c12 */ /* 0x000fe2000f8e3cff */
[----:B-12---:R-:W-:Y:S07]  /*3390*/  @!P1 BRA `(.L_x_55) ;  /* 0x0000005800589947 */ /* 0x006fee0003800000 */
.L_x_153:
[C---:B------:R-:W-:Y:S01]  /*33a0*/  LEA R4, R11.reuse, UR6, 0x4 ;  /* 0x000000060b047c11 */ /* 0x040fe2000f8e20ff */
[----:B-1----:R-:W-:Y:S01]  /*33b0*/  VIADD R2, R2, 0xa0 ;  /* 0x000000a002027836 */ /* 0x002fe20000000000 */
[----:B------:R-:W-:Y:S01]  /*33c0*/  SEL R8, R8, RZ, P0 ;  /* 0x000000ff08087207 */ /* 0x000fe20000000000 */
[----:B------:R-:W-:-:S03]  /*33d0*/  VIADD R11, R11, 0x1 ;  /* 0x000000010b0b7836 */ /* 0x000fc60000000000 */
[----:B------:R-:W1:Y:S01]  /*33e0*/  LDS.128 R4, [R4+0x120] ;  /* 0x0001200004047984 */ /* 0x000e620000000c00 */
[----:B------:R-:W-:Y:S02]  /*33f0*/  PRMT R2, RZ, 0x654, R2 ;  /* 0x00000654ff027816 */ /* 0x000fe40000000002 */
[C---:B------:R-:W-:Y:S01]  /*3400*/  ISETP.NE.AND P1, PT, R11.reuse, 0x2, PT ;  /* 0x000000020b00780c */ /* 0x040fe20003f25270 */
[----:B------:R-:W-:Y:S01]  /*3410*/  @!PT LDS RZ, [RZ] ;  /* 0x00000000fffff984 */ /* 0x000fe20000000800 */
[----:B------:R-:W-:Y:S01]  /*3420*/  @!PT LDS RZ, [RZ] ;  /* 0x00000000fffff984 */ /* 0x000fe20000000800 */
[----:B------:R-:W-:Y:S01]  /*3430*/  @!PT LDS RZ, [RZ] ;  /* 0x00000000fffff984 */ /* 0x000fe20000000800 */
[----:B------:R-:W-:Y:S01]  /*3440*/  @!PT LDS RZ, [RZ] ;  /* 0x00000000fffff984 */ /* 0x000fe20000000800 */
[----:B------:R2:W-:Y:S06]  /*3450*/  MEMBAR.ALL.CTA ;  /* 0x0000000000007992 */ /* 0x0005ec0000008000 */
[----:B--2---:R-:W2:Y:S01]  /*3460*/  FENCE.VIEW.ASYNC.S ;  /* 0x00000000000073c6 */ /* 0x004ea20000000000 */
[----:B------:R-:W-:Y:S01]  /*3470*/  SEL R11, R11, RZ, P1 ;  /* 0x000000ff0b0b7207 */ /* 0x000fe20000800000 */
[----:B--2---:R2:W-:Y:S01]  /*3480*/  SYNCS.ARRIVE.TRANS64.RED.A1T0 RZ, [R2+URZ], RZ ;  /* 0x000000ff02ff79a7 */ /* 0x0045e200081004ff */
[----:B-1----:R-:W-:-:S02]  /*3490*/  LOP3.LUT P3, RZ, R6, 0x1, RZ, 0xc0, !PT ;  /* 0x0000000106ff7812 */ /* 0x002fc4000786c0ff */
[----:B------:R-:W-:-:S04]  /*34a0*/  SEL R5, RZ, 0x1, P1 ;  /* 0x00000001ff057807 */ /* 0x000fc80000800000 */
[----:B------:R-:W-:Y:S02]  /*34b0*/  LOP3.LUT R10, R10, R5, RZ, 0x3c, !PT ;  /* 0x000000050a0a7212 */ /* 0x000fe400078e3cff */
[----:B--2---:R-:W-:-:S04]  /*34c0*/  SEL R2, RZ, 0x1, P0 ;  /* 0x00000001ff027807 */ /* 0x004fc80000000000 */
[----:B------:R-:W-:Y:S01]  /*34d0*/  LOP3.LUT R9, R9, R2, RZ, 0x3c, !PT ;  /* 0x0000000209097212 */ /* 0x000fe200078e3cff */
[----:B------:R-:W-:Y:S06]  /*34e0*/  @P3 BRA `(.L_x_56) ;  /* 0xfffffffc002c3947 */ /* 0x000fec000383ffff */
[----:B------:R-:W-:Y:S01]  /*34f0*/  ULEA UR4, UR5, UR6, 0x3 ;  /* 0x0000000605047291 */ /* 0x000fe2000f8e18ff */
[----:B------:R-:W-:-:S08]  /*3500*/  SHF.L.U32 R3, R12, 0x1f, RZ ;  /* 0x0000001f0c037819 */ /* 0x000fd000000006ff */
[----:B------:R-:W1:Y:S02]  /*3510*/  SYNCS.PHASECHK.TRANS64 P0, [UR4+0xa0], R3 ;  /* 0x0000a003ff0075a7 */ /* 0x000e640008001004 */
[----:B-1----:R-:W-:Y:S05]  /*3520*/  @P0 BRA `(.L_x_57) ;  /* 0x0000000000080947 */ /* 0x002fea0003800000 */
[----:B------:R-:W1:Y:S02]  /*3530*/  SYNCS.PHASECHK.TRANS64.TRYWAIT P0, [UR4+0xa0], R3 ;  /* 0x0000a003ff0075a7 */ /* 0x000e640008001104 */
[----:B-1----:R-:W-:Y:S05]  /*3540*/  @!P0 BRA `(.L_x_58) ;  /* 0x0000005800008947 */ /* 0x002fea0003800000 */
.L_x_57:
[----:B------:R-:W-:-:S04]  /*3550*/  UIADD3 UR7, UPT, UPT, UR5, 0x1, URZ ;  /* 0x0000000105077890 */ /* 0x000fc8000fffe0ff */
[----:B------:R-:W-:-:S04]  /*3560*/  UISETP.NE.AND UP0, UPT, UR7, 0x2, UPT ;  /* 0x000000020700788c */ /* 0x000fc8000bf05270 */
[----:B------:R-:W-:Y:S02]  /*3570*/  USEL UR8, URZ, 0x1, UP0 ;  /* 0x00000001ff087887 */ /* 0x000fe40008000000 */
[----:B------:R-:W-:-:S04]  /*3580*/  USEL UR7, UR7, URZ, UP0 ;  /* 0x000000ff07077287 */ /* 0x000fc80008000000 */
[----:B------:R-:W-:Y:S01]  /*3590*/  ULEA UR7, UR7, UR6, 0x3 ;  /* 0x0000000607077291 */ /* 0x000fe2000f8e18ff */
[----:B-1----:R-:W-:-:S04]  /*35a0*/  LOP3.LUT R3, R12, UR8, RZ, 0x3c, !PT ;  /* 0x000000080c037c12 */ /* 0x002fc8000f8e3cff */
[----:B------:R-:W-:-:S04]  /*35b0*/  SHF.L.U32 R0, R3, 0x1f, RZ ;  /* 0x0000001f03007819 */ /* 0x000fc800000006ff */
[----:B------:R-:W1:Y:S02]  /*35c0*/  SYNCS.PHASECHK.TRANS64 P0, [UR7+0xa0], R0 ;  /* 0x0000a000ff0075a7 */ /* 0x000e640008001007 */
[----:B-1----:R-:W-:Y:S05]  /*35d0*/  @P0 EXIT ;  /* 0x000000000000094d */ /* 0x002fea0003800000 */
[----:B------:R-:W-:Y:S02]  /*35e0*/  SHF.L.U32 R3, R3, 0x1f, RZ ;  /* 0x0000001f03037819 */ /* 0x000fe400000006ff */
[----:B------:R-:W-:-:S07]  /*35f0*/  MOV R0, UR7 ;  /* 0x0000000700007c02 */ /* 0x000fce0008000f00 */
.L_x_59:
[----:B-1----:R1:W2:Y:S02]  /*3600*/  SYNCS.PHASECHK.TRANS64.TRYWAIT P0, [R0+URZ+0xa0], R3 ;  /* 0x0000a003000075a7 */ /* 0x0022a400080011ff */
[----:B--2---:R-:W-:Y:S05]  /*3610*/  @!P0 NANOSLEEP.SYNCS 0x989680 ;  /* 0x009896800000895d */ /* 0x004fea0003900000 */
[----:B------:R-:W2:Y:S02]  /*3620*/  @!P0 SYNCS.PHASECHK.TRANS64 P0, [R0+URZ+0xa0], R3 ;  /* 0x0000a003000085a7 */ /* 0x000ea400080010ff */
[----:B--2---:R-:W-:Y:S05]  /*3630*/  @P0 EXIT ;  /* 0x000000000000094d */ /* 0x004fea0003800000 */
[----:B------:R-:W-:Y:S05]  /*3640*/  BRA `(.L_x_59) ;  /* 0xfffffffc00ec7947 */ /* 0x000fea000383ffff */
.L_x_52:
[----:B------:R-:W-:Y:S05]  /*3650*/  BRA.U UP4, `(.L_x_60) ;  /* 0x0000001504487547 */ /* 0x000fea000b800000 */
[----:B------:R-:W-:Y:S01]  /*3660*/  UMOV UR4, 0x40 ;  /* 0x0000004000047882 */ /* 0x000fe20000000000 */
[----:B------:R-:W-:Y:S01]  /*3670*/  NOP ;  /* 0x0000000000007918 */ /* 0x000fe20000000000 */
[----:B------:R-:W-:Y:S01]  /*3680*/  ULEA UR5, UR55, UR4, 0x18 ;  /* 0x0000000437057291 */ /* 0x000fe2000f8ec0ff */
[----:B------:R-:W-:Y:S02]  /*3690*/  UMOV UR6, 0x400 ;  /* 0x0000040000067882 */ /* 0x000fe40000000000 */
[----:B------:R-:W-:-:S06]  /*36a0*/  ULEA UR6, UR55, UR6, 0x18 ;  /* 0x0000000637067291 */ /* 0x000fcc000f8ec0ff */
[----:B------:R-:W1:Y:S02]  /*36b0*/  LDS.U8 R0, [UR5+0x1c] ;  /* 0x00001c05ff007984 */ /* 0x000e640008000000 */
[----:B-1----:R-:W-:-:S13]  /*36c0*/  ISETP.NE.AND P0, PT, R0, RZ, PT ;  /* 0x000000ff0000720c */ /* 0x002fda0003f05270 */
[----:B------:R-:W-:Y:S05]  /*36d0*/  @P0 BRA `(.L_x_61) ;  /* 0x0000000400080947 */ /* 0x000fea0003800000 */
[----:B------:R-:W-:Y:S02]  /*36e0*/  UISETP.NE.U32.AND UP1, UPT, UR68, 0x1, UPT ;  /* 0x000000014400788c */ /* 0x000fe4000bf25070 */
[----:B------:R-:W-:-:S07]  /*36f0*/  UIADD3 UR7, UPT, UPT, UR5, 0x8, URZ ;  /* 0x0000000805077890 */ /* 0x000fce000fffe0ff */
[----:B------:R-:W-:Y:S05]  /*3700*/  BRA.U !UP1, `(.L_x_62) ;  /* 0x00000001099c7547 */ /* 0x000fea000b800000 */
[----:B------:R-:W-:Y:S01]  /*3710*/  ELECT P0, URZ, PT ;  /* 0x0000000000ff782f */ /* 0x000fe20003800000 */
[----:B------:R-:W-:-:S12]  /*3720*/  BSSY B0, `(.L_x_62) ;  /* 0x0000025000007945 */ /* 0x000fd80003800000 */
[----:B------:R-:W-:Y:S05]  /*3730*/  @!P0 BRA `(.L_x_63) ;  /* 0x00000000008c8947 */ /* 0x000fea0003800000 */
[----:B------:R-:W-:-:S05]  /*3740*/  UMOV UR4, 0x10 ;  /* 0x0000001000047882 */ /* 0x000fca0000000000 */
[----:B------:R-:W-:Y:S04]  /*3750*/  DEPBAR.LE SB1, 0x36 ;  /* 0x00009d800000791a */ /* 0x000fe80000000000 */
[----:B------:R-:W1:Y:S02]  /*3760*/  UTCATOMSWS.2CTA.FIND_AND_SET.ALIGN UP0, UR4, UR4 ;  /* 0x00000004000475e3 */ /* 0x000e640008200800 */
[----:B-1----:R-:W-:Y:S01]  /*3770*/  MOV R11, UR4 ;  /* 0x00000004000b7c02 */ /* 0x002fe20008000f00 */
[----:B------:R-:W-:Y:S06]  /*3780*/  BRA.U UP0, `(.L_x_64) ;  /* 0x0000000100187547 */ /* 0x000fec000b800000 */
.L_x_65:
[----:B------:R-:W-:Y:S05]  /*3790*/  NANOSLEEP 0x64 ;  /* 0x000000640000795d */ /* 0x000fea0003800000 */
[----:B------:R-:W-:-:S05]  /*37a0*/  UMOV UR4, 0x10 ;  /* 0x0000001000047882 */ /* 0x000fca0000000000 */
[----:B------:R-:W-:Y:S04]  /*37b0*/  DEPBAR.LE SB1, 0x36 ;  /* 0x00009d800000791a */ /* 0x000fe80000000000 */
[----:B------:R-:W1:Y:S02]  /*37c0*/  UTCATOMSWS.2CTA.FIND_AND_SET.ALIGN UP0, UR4, UR4 ;  /* 0x00000004000475e3 */ /* 0x000e640008200800 */
[----:B-1----:R-:W-:Y:S01]  /*37d0*/  MOV R11, UR4 ;  /* 0x00000004000b7c02 */ /* 0x002fe20008000f00 */
[----:B------:R-:W-:Y:S05]  /*37e0*/  BRA.U !UP0, `(.L_x_65) ;  /* 0xfffffffd08e87547 */ /* 0x000fea000b83ffff */
.L_x_64:
[----:B------:R-:W1:Y:S01]  /*37f0*/  LDS R7, [UR5+0x10] ;  /* 0x00001005ff077984 */ /* 0x000e620008000800 */
[----:B------:R-:W-:Y:S01]  /*3800*/  IMAD.U32 R5, RZ, RZ, UR6 ;  /* 0x00000006ff057e24 */ /* 0x000fe2000f8e00ff */
[----:B------:R-:W-:-:S03]  /*3810*/  MOV R4, UR69 ;  /* 0x0000004500047c02 */ /* 0x000fc60008000f00 */
[----:B------:R-:W-:Y:S01]  /*3820*/  VIADD R5, R5, 0x140 ;  /* 0x0000014005057836 */ /* 0x000fe20000000000 */
[----:B-1----:R-:W-:-:S04]  /*3830*/  SHF.L.U32 R7, R7, 0x1f, RZ ;  /* 0x0000001f07077819 */ /* 0x002fc800000006ff */
[----:B------:R-:W1:Y:S02]  /*3840*/  SYNCS.PHASECHK.TRANS64.TRYWAIT P0, [UR5+0x8], R7 ;  /* 0x00000807ff0075a7 */ /* 0x000e640008001105 */
[----:B-1----:R-:W-:Y:S05]  /*3850*/  @P0 BRA `(.L_x_66) ;  /* 0x0000000000080947 */ /* 0x002fea0003800000 */
[----:B------:R-:W1:Y:S02]  /*3860*/  SYNCS.PHASECHK.TRANS64.TRYWAIT P0, [UR5+0x8], R7 ;  /* 0x00000807ff0075a7 */ /* 0x000e640008001105 */
[----:B-1----:R-:W-:Y:S05]  /*3870*/  @!P0 BRA `(.L_x_67) ;  /* 0x00000054004c8947 */ /* 0x002fea0003800000 */
.L_x_66:
[----:B-1----:R-:W-:Y:S01]  /*3880*/  HFMA2 R0, -RZ, RZ, 0, 5.9604644775390625e-08 ;  /* 0x00000001ff007431 */ /* 0x002fe200000001ff */
[----:B------:R-:W-:Y:S01]  /*3890*/  UPRMT UR4, UR69, 0x654, UR7 ;  /* 0x0000065445047896 */ /* 0x000fe20008000007 */
[----:B------:R-:W-:Y:S01]  /*38a0*/  IMAD.MOV.U32 R8, RZ, RZ, 0xffff ;  /* 0x0000ffffff087424 */ /* 0x000fe200078e00ff */
[----:B------:R-:W-:Y:S01]  /*38b0*/  PRMT R4, R4, 0x654, R5 ;  /* 0x0000065404047816 */ /* 0x000fe20000000005 */
[----:B------:R-:W-:Y:S02]  /*38c0*/  IMAD.MOV.U32 R6, RZ, RZ, 0x4 ;  /* 0x00000004ff067424 */ /* 0x000fe400078e00ff */
[----:B------:R-:W-:Y:S01]  /*38d0*/  IMAD.SHL.U32 R9, R11, 0x20, RZ ;  /* 0x000000200b097824 */ /* 0x000fe200078e00ff */
[----:B------:R-:W-:Y:S02]  /*38e0*/  MOV R5, UR4 ;  /* 0x0000000400057c02 */ /* 0x000fe40008000f00 */
[-C--:B------:R-:W-:Y:S01]  /*38f0*/  SHF.L.U32 R8, R8, R11.reuse, RZ ;  /* 0x0000000b08087219 */ /* 0x080fe200000006ff */
[----:B------:R1:W-:Y:S01]  /*3900*/  SYNCS.ARRIVE.TRANS64.RED RZ, [UR4], R6 ;  /* 0x00000006ffff79a7 */ /* 0x0003e20008000404 */
[----:B------:R-:W-:Y:S01]  /*3910*/  SHF.L.U32 R7, R0, R11, RZ ;  /* 0x0000000b00077219 */ /* 0x000fe200000006ff */
[----:B------:R1:W-:Y:S04]  /*3920*/  STS [UR6+0x140], R9 ;  /* 0x00014009ff007988 */ /* 0x0003e80008000806 */
[----:B------:R1:W-:Y:S04]  /*3930*/  STAS [R4.64], R11 ;  /* 0x0000000b04007dbd */ /* 0x0003e8000c0008ff */
[----:B------:R1:W-:Y:S04]  /*3940*/  ATOMS.OR RZ, [UR5+0x14], R8 ;  /* 0x00001408ffff798c */ /* 0x0003e8000b000005 */
[----:B------:R1:W-:Y:S04]  /*3950*/  ATOMS.OR RZ, [UR5+0x18], R7 ;  /* 0x00001807ffff798c */ /* 0x0003e8000b000005 */
[----:B------:R1:W-:Y:S02]  /*3960*/  ATOMS.XOR RZ, [UR5+0x10], R0 ;  /* 0x00001000ffff798c */ /* 0x0003e4000b800005 */
.L_x_63:
[----:B------:R-:W-:Y:S05]  /*3970*/  BSYNC B0 ;  /* 0x0000000000007941 */ /* 0x000fea0003800000 */
.L_x_62:
[----:B------:R-:W-:Y:S05]  /*3980*/  BRA.U UP1, `(.L_x_68) ;  /* 0x00000001016c7547 */ /* 0x000fea000b800000 */
[----:B------:R-:W-:-:S03]  /*3990*/  UMOV UR4, 0xffffffff ;  /* 0xffffffff00047882 */ /* 0x000fc60000000000 */
[----:B------:R-:W-:Y:S05]  /*39a0*/  BRA.DIV UR4, `(.L_x_69) ;  /* 0x0000005604187947 */ /* 0x000fea000b800000 */
[----:B------:R-:W-:-:S13]  /*39b0*/  ELECT P0, URZ, PT ;  /* 0x0000000000ff782f */ /* 0x000fda0003800000 */
.L_x_157:
[----:B------:R-:W-:Y:S05]  /*39c0*/  @!P0 BRA `(.L_x_68) ;  /* 0x00000000005c8947 */ /* 0x000fea0003800000 */
[----:B-1----:R-:W1:Y:S02]  /*39d0*/  LDS R5, [UR5+0x10] ;  /* 0x00001005ff057984 */ /* 0x002e640008000800 */
[----:B-1----:R-:W-:-:S04]  /*39e0*/  SHF.L.U32 R5, R5, 0x1f, RZ ;  /* 0x0000001f05057819 */ /* 0x002fc800000006ff */
[----:B------:R-:W1:Y:S02]  /*39f0*/  SYNCS.PHASECHK.TRANS64.TRYWAIT P0, [UR5+0x8], R5 ;  /* 0x00000805ff0075a7 */ /* 0x000e640008001105 */
[----:B-1----:R-:W-:Y:S05]  /*3a00*/  @P0 BRA `(.L_x_70) ;  /* 0x0000000000080947 */ /* 0x002fea0003800000 */
[----:B------:R-:W1:Y:S02]  /*3a10*/  SYNCS.PHASECHK.TRANS64.TRYWAIT P0, [UR5+0x8], R5 ;  /* 0x00000805ff0075a7 */ /* 0x000e640008001105 */
[----:B-1----:R-:W-:Y:S05]  /*3a20*/  @!P0 BRA `(.L_x_71) ;  /* 0x00000054001c8947 */ /* 0x002fea0003800000 */
.L_x_70:
[----:B------:R-:W2:Y:S01]  /*3a30*/  LDS R7, [UR6+0x140] ;  /* 0x00014006ff077984 */ /* 0x000ea20008000800 */
[----:B-1----:R-:W-:Y:S02]  /*3a40*/  HFMA2 R0, -RZ, RZ, 0, 5.9604644775390625e-08 ;  /* 0x00000001ff007431 */ /* 0x002fe400000001ff */
[----:B------:R-:W-:Y:S01]  /*3a50*/  IMAD.MOV.U32 R4, RZ, RZ, 0xffff ;  /* 0x0000ffffff047424 */ /* 0x000fe200078e00ff */
[----:B------:R-:W-:Y:S01]  /*3a60*/  UPRMT UR4, UR69, 0x654, UR7 ;  /* 0x0000065445047896 */ /* 0x000fe20008000007 */
[----:B--2---:R-:W-:-:S03]  /*3a70*/  IMAD.SHL.U32 R5, R7, 0x20, RZ ;  /* 0x0000002007057824 */ /* 0x004fc600078e00ff */
[-C--:B------:R-:W-:Y:S02]  /*3a80*/  SHF.L.U32 R4, R4, R7.reuse, RZ ;  /* 0x0000000704047219 */ /* 0x080fe400000006ff */
[----:B------:R-:W-:Y:S01]  /*3a90*/  SHF.L.U32 R7, R0, R7, RZ ;  /* 0x0000000700077219 */ /* 0x000fe200000006ff */
[----:B------:R2:W-:Y:S04]  /*3aa0*/  STS [UR6+0x140], R5 ;  /* 0x00014005ff007988 */ /* 0x0005e80008000806 */
[----:B------:R2:W-:Y:S04]  /*3ab0*/  ATOMS.OR RZ, [UR5+0x14], R4 ;  /* 0x00001404ffff798c */ /* 0x0005e8000b000005 */
[----:B------:R2:W-:Y:S01]  /*3ac0*/  ATOMS.OR RZ, [UR5+0x18], R7 ;  /* 0x00001807ffff798c */ /* 0x0005e2000b000005 */
[----:B------:R-:W-:Y:S03]  /*3ad0*/  SYNCS.ARRIVE.TRANS64.RED.A1T0 RZ, [UR4], RZ ;  /* 0x000000ffffff79a7 */ /* 0x000fe60008100404 */
[----:B------:R2:W-:Y:S01]  /*3ae0*/  ATOMS.XOR RZ, [UR5+0x10], R0 ;  /* 0x00001000ffff798c */ /* 0x0005e2000b800005 */
[----:B------:R-:W-:Y:S05]  /*3af0*/  BRA `(.L_x_68) ;  /* 0x0000000000107947 */ /* 0x000fea0003800000 */
.L_x_61:
[----:B------:R-:W-:Y:S02]  /*3b00*/  MOV R0, 0xffffffff ;  /* 0xffffffff00007802 */ /* 0x000fe40000000f00 */
[----:B------:R-:W-:-:S03]  /*3b10*/  MOV R4, 0x3b40 ;  /* 0x00003b4000047802 */ /* 0x000fc60000000f00 */
[----:B------:R1:W-:Y:S04]  /*3b20*/  STS [UR6+0x140], R0 ;  /* 0x00014000ff007988 */ /* 0x0003e80008000806 */
[----:B-1---5:R-:W-:Y:S05]  /*3b30*/  CALL.REL.NOINC `($__internal_1_$__cuda_sm10x_tcgen05_guardrail_trap_phase_invalid_during_alloc) ;  /* 0x00000058007c7944 */ /* 0x022fea0003c00000 */
.L_x_68:
[----:B------:R-:W-:Y:S05]  /*3b40*/  WARPSYNC.ALL ;  /* 0x0000000000007948 */ /* 0x000fea0003800000 */
[----:B------:R-:W3:Y:S01]  /*3b50*/  S2UR UR4, SR_CgaCtaId ;  /* 0x00000000000479c3 */ /* 0x000ee20000008800 */
[----:B------:R-:W-:Y:S01]  /*3b60*/  UMOV UR41, 0x400 ;  /* 0x0000040000297882 */ /* 0x000fe20000000000 */
[----:B------:R-:W-:-:S06]  /*3b70*/  NOP ;  /* 0x0000000000007918 */ /* 0x000fcc0000000000 */
[----:B------:R-:W-:Y:S06]  /*3b80*/  BAR.ARV 0x6, 0xa0 ;  /* 0x0182800000007b1d */ /* 0x000fec0000002000 */
[----:B------:R-:W4:Y:S01]  /*3b90*/  LDCU UR6, c[0x0][0x38c] ;  /* 0x00007180ff0677ac */ /* 0x000f220008000800 */
[----:B------:R-:W-:Y:S01]  /*3ba0*/  LOP3.LUT R3, R3, 0xffff, RZ, 0xc0, !PT ;  /* 0x0000ffff03037812 */ /* 0x000fe200078ec0ff */
[----:B-1----:R-:W-:Y:S01]  /*3bb0*/  IMAD.MOV.U32 R9, RZ, RZ, 0x1 ;  /* 0x00000001ff097424 */ /* 0x002fe200078e00ff */
[----:B------:R-:W-:Y:S01]  /*3bc0*/  LOP3.LUT R2, R2, 0xffff, RZ, 0xc0, !PT ;  /* 0x0000ffff02027812 */ /* 0x000fe200078ec0ff */
[----:B------:R-:W-:Y:S01]  /*3bd0*/  IMAD.MOV.U32 R8, RZ, RZ, RZ ;  /* 0x000000ffff087224 */ /* 0x000fe200078e00ff */
[----:B------:R-:W-:Y:S01]  /*3be0*/  R2UR UR43, R3 ;  /* 0x00000000032b72ca */ /* 0x000fe200000e0000 */
[----:B------:R-:W-:Y:S01]  /*3bf0*/  UMOV UR47, URZ ;  /* 0x000000ff002f7c82 */ /* 0x000fe20008000000 */
[----:B------:R-:W-:-:S02]  /*3c00*/  R2UR UR65, R2 ;  /* 0x00000000024172ca */ /* 0x000fc400000e0000 */
[----:B------:R-:W-:Y:S01]  /*3c10*/  CS2R R2, SRZ ;  /* 0x0000000000027805 */ /* 0x000fe2000001ff00 */
[----:B------:R-:W-:Y:S01]  /*3c20*/  UMOV UR38, URZ ;  /* 0x000000ff00267c82 */ /* 0x000fe20008000000 */
[----:B---3--:R-:W-:Y:S01]  /*3c30*/  ULEA UR41, UR4, UR41, 0x18 ;  /* 0x0000002904297291 */ /* 0x008fe2000f8ec0ff */
[----:B------:R-:W-:Y:S01]  /*3c40*/  UMOV UR37, URZ ;  /* 0x000000ff00257c82 */ /* 0x000fe20008000000 */
[----:B------:R-:W-:Y:S02]  /*3c50*/  UISETP.NE.AND UP3, UPT, UR68, URZ, UPT ;  /* 0x000000ff4400728c */ /* 0x000fe4000bf65270 */
[----:B------:R-:W-:Y:S02]  /*3c60*/  UIADD3 UR5, UPT, UPT, UR41, 0x6400, URZ ;  /* 0x0000640029057890 */ /* 0x000fe4000fffe0ff */
[----:B------:R-:W-:-:S03]  /*3c70*/  UIADD3 UR4, UPT, UPT, UR41, 0x2e400, URZ ;  /* 0x0002e40029047890 */ /* 0x000fc6000fffe0ff */
[----:B--2---:R-:W1:Y:S01]  /*3c80*/  LDS R0, [UR41+0x140] ;  /* 0x00014029ff007984 */ /* 0x004e620008000800 */
[----:B----4-:R-:W-:Y:S02]  /*3c90*/  UIADD3 UR6, UPT, UPT, UR6, 0x7f, URZ ;  /* 0x0000007f06067890 */ /* 0x010fe4000fffe0ff */
[----:B------:R-:W-:Y:S02]  /*3ca0*/  USHF.R.U32.HI UR5, URZ, 0x4, UR5 ;  /* 0x00000004ff057899 */ /* 0x000fe40008011605 */
[----:B------:R-:W-:Y:S02]  /*3cb0*/  USHF.R.S32.HI UR64, URZ, 0x1f, UR6 ;  /* 0x0000001fff407899 */ /* 0x000fe40008011406 */
[----:B------:R-:W-:Y:S02]  /*3cc0*/  USHF.R.U32.HI UR4, URZ, 0x4, UR4 ;  /* 0x00000004ff047899 */ /* 0x000fe40008011604 */
[----:B------:R-:W-:Y:S02]  /*3cd0*/  ULEA.HI UR64, UR64, UR6, URZ, 0x7 ;  /* 0x0000000640407291 */ /* 0x000fe4000f8f38ff */
[----:B------:R-:W-:-:S02]  /*3ce0*/  ULOP3.LUT UR5, UR5, 0x3fff, URZ, 0xc0, !UPT ;  /* 0x00003fff05057892 */ /* 0x000fc4000f8ec0ff */
[----:B------:R-:W-:Y:S02]  /*3cf0*/  USHF.R.S32.HI UR64, URZ, 0x7, UR64 ;  /* 0x00000007ff407899 */ /* 0x000fe40008011440 */
[----:B------:R-:W-:Y:S02]  /*3d00*/  ULOP3.LUT UR45, UR4, 0x3fff, URZ, 0xc0, !UPT ;  /* 0x00003fff042d7892 */ /* 0x000fe4000f8ec0ff */
[----:B------:R-:W-:Y:S01]  /*3d10*/  UISETP.LT.AND UP0, UPT, UR64, 0x1, UPT ;  /* 0x000000014000788c */ /* 0x000fe2000bf01270 */
[----:B------:R-:W-:Y:S01]  /*3d20*/  UMOV UR62, 0x0 ;  /* 0x00000000003e7882 */ /* 0x000fe20000000000 */
        /* <DEDUP_REMOVED lines=9> */
[----:B------:R-:W-:-:S02]  /*3dc0*/  ULOP3.LUT UR44, UR5, 0x10000, URZ, 0xfc, !UPT ;  /* 0x00010000052c7892 */ /* 0x000fc4000f8efcff */
[----:B------:R-:W-:Y:S02]  /*3dd0*/  ULOP3.LUT UR45, UR45, 0x10000, URZ, 0xfc, !UPT ;  /* 0x000100002d2d7892 */ /* 0x000fe4000f8efcff */
[----:B------:R-:W-:Y:S01]  /*3de0*/  USEL UR66, UR64, 0x1, !UP0 ;  /* 0x0000000140427887 */ /* 0x000fe2000c000000 */
[----:B------:R-:W-:Y:S01]  /*3df0*/  UMOV UR52, 0x0 ;  /* 0x0000000000347882 */ /* 0x000fe20000000000 */
[----:B------:R-:W-:Y:S01]  /*3e00*/  UMOV UR53, 0x10100010 ;  /* 0x1010001000357882 */ /* 0x000fe20000000000 */
[----:B------:R-:W-:Y:S01]  /*3e10*/  UMOV UR50, 0x0 ;  /* 0x0000000000327882 */ /* 0x000fe20000000000 */
[----:B------:R-:W-:Y:S01]  /*3e20*/  UMOV UR51, 0x10100010 ;  /* 0x1010001000337882 */ /* 0x000fe20000000000 */
[----:B------:R-:W-:Y:S01]  /*3e30*/  UMOV UR48, 0x0 ;  /* 0x0000000000307882 */ /* 0x000fe20000000000 */
[----:B-1----:R-:W-:Y:S01]  /*3e40*/  R2UR UR67, R0 ;  /* 0x00000000004372ca */ /* 0x002fe200000e0000 */
[----:B------:R-:W-:-:S14]  /*3e50*/  UMOV UR49, 0x10100010 ;  /* 0x1010001000317882 */ /* 0x000fdc0000000000 */
.L_x_79:
[C---:B------:R-:W-:Y:S02]  /*3e60*/  LEA R0, R8.reuse, UR41, 0x3 ;  /* 0x0000002908007c11 */ /* 0x040fe4000f8e18ff */
[----:B------:R-:W-:Y:S02]  /*3e70*/  SHF.L.U32 R5, R3, 0x1f, RZ ;  /* 0x0000001f03057819 */ /* 0x000fe400000006ff */
[----:B------:R-:W-:Y:S02]  /*3e80*/  LEA R4, R8, UR41, 0x4 ;  /* 0x0000002908047c11 */ /* 0x000fe4000f8e20ff */
[----:B------:R-:W1:Y:S02]  /*3e90*/  SYNCS.PHASECHK.TRANS64.TRYWAIT P0, [R0+URZ+0x90], R5 ;  /* 0x00009005000075a7 */ /* 0x000e6400080011ff */
[----:B-1-3--:R-:W-:Y:S05]  /*3ea0*/  @!P0 BRA `(.L_x_72) ;  /* 0x0000005000148947 */ /* 0x00afea0003800000 */
.L_x_158:
[----:B-1----:R-:W1:Y:S01]  /*3eb0*/  LDS.128 R4, [R4+0x120] ;  /* 0x0001200004047984 */ /* 0x002e620000000c00 */
[----:B------:R-:W-:Y:S02]  /*3ec0*/  VIADD R0, R0, 0xa0 ;  /* 0x000000a000007836 */ /* 0x000fe40000000000 */
[----:B------:R-:W-:Y:S01]  /*3ed0*/  VIADD R8, R8, 0x1 ;  /* 0x0000000108087836 */ /* 0x000fe20000000000 */
[----:B------:R-:W-:Y:S01]  /*3ee0*/  @!PT LDS RZ, [RZ] ;  /* 0x00000000fffff984 */ /* 0x000fe20000000800 */
[----:B------:R-:W-:Y:S01]  /*3ef0*/  @!PT LDS RZ, [RZ] ;  /* 0x00000000fffff984 */ /* 0x000fe20000000800 */
[----:B------:R-:W-:Y:S01]  /*3f00*/  @!PT LDS RZ, [RZ] ;  /* 0x00000000fffff984 */ /* 0x000fe20000000800 */
[----:B------:R-:W-:Y:S01]  /*3f10*/  @!PT LDS RZ, [RZ] ;  /* 0x00000000fffff984 */ /* 0x000fe20000000800 */
[----:B------:R2:W-:Y:S06]  /*3f20*/  MEMBAR.ALL.CTA ;  /* 0x0000000000007992 */ /* 0x0005ec0000008000 */
[----:B--2---:R-:W2:Y:S01]  /*3f30*/  FENCE.VIEW.ASYNC.S ;  /* 0x00000000000073c6 */ /* 0x004ea20000000000 */
[----:B------:R-:W-:-:S04]  /*3f40*/  PRMT R0, RZ, 0x654, R0 ;  /* 0x00000654ff007816 */ /* 0x000fc80000000000 */
[----:B--2---:R2:W-:Y:S01]  /*3f50*/  SYNCS.ARRIVE.TRANS64.RED.A1T0 RZ, [R0+URZ], RZ ;  /* 0x000000ff00ff79a7 */ /* 0x0045e200081004ff */
[----:B-1----:R-:W-:Y:S01]  /*3f60*/  LOP3.LUT P1, RZ, R6, 0x1, RZ, 0xc0, !PT ;  /* 0x0000000106ff7812 */ /* 0x002fe2000782c0ff */
[----:B--2---:R-:W-:-:S12]  /*3f70*/  BRA.U UP3, `(.L_x_73) ;  /* 0x0000000503587547 */ /* 0x004fd8000b800000 */
[----:B------:R-:W1:Y:S01]  /*3f80*/  LDCU UR4, c[0x0][0x38c] ;  /* 0x00007180ff0477ac */ /* 0x000e620008000800 */
[----:B------:R-:W-:Y:S02]  /*3f90*/  PLOP3.LUT P2, PT, PT, PT, PT, 0x80, 0x8 ;  /* 0x000000000008781c */ /* 0x000fe40003f4f070 */
[----:B------:R-:W-:Y:S01]  /*3fa0*/  SHF.L.U32 R5, R9, 0x1f, RZ ;  /* 0x0000001f09057819 */ /* 0x000fe200000006ff */
[----:B------:R-:W-:Y:S02]  /*3fb0*/  ULEA UR46, UR47, UR41, 0x3 ;  /* 0x000000292f2e7291 */ /* 0x000fe4000f8e18ff */
[----:B------:R-:W-:Y:S02]  /*3fc0*/  ULEA UR36, UR47, UR67, 0x6 ;  /* 0x000000432f247291 */ /* 0x000fe4000f8e30ff */
[----:B-1----:R-:W-:-:S06]  /*3fd0*/  UISETP.GE.AND UP0, UPT, UR4, 0x1, UPT ;  /* 0x000000010400788c */ /* 0x002fcc000bf06270 */
[----:B------:R-:W-:-:S05]  /*3fe0*/  PLOP3.LUT P0, PT, PT, PT, UP0, 0x80, 0x8 ;  /* 0x000000000008781c */ /* 0x000fca0003f0f008 */
[----:B------:R-:W-:-:S08]  /*3ff0*/  @UP0 ULEA UR4, UR38, UR41, 0x3 ;  /* 0x0000002926040291 */ /* 0x000fd0000f8e18ff */
[----:B------:R-:W-:-:S04]  /*4000*/  @P0 SHF.L.U32 R0, R2, 0x1f, RZ ;  /* 0x0000001f02000819 */ /* 0x000fc800000006ff */
[----:B------:R1:W2:Y:S01]  /*4010*/  @P0 SYNCS.PHASECHK.TRANS64.TRYWAIT P2, [UR4], R0 ;  /* 0x00000000ff0005a7 */ /* 0x0002a20008041104 */
[----:B------:R-:W3:Y:S02]  /*4020*/  SYNCS.PHASECHK.TRANS64.TRYWAIT P0, [UR46+0xd0], R5 ;  /* 0x0000d005ff0075a7 */ /* 0x000ee4000800112e */
[----:B-123--:R-:W-:Y:S05]  /*4030*/  @!P0 BRA `(.L_x_74) ;  /* 0x0000004c00c48947 */ /* 0x00efea0003800000 */
.L_x_160:
[----:B------:R-:W-:Y:S01]  /*4040*/  UMOV UR42, UR37 ;  /* 0x00000025002a7c82 */ /* 0x000fe20008000000 */
[----:B------:R-:W-:Y:S05]  /*4050*/  BRA.U !UP0, `(.L_x_75) ;  /* 0x0000000508107547 */ /* 0x000fea000b800000 */
[----:B------:R-:W-:Y:S02]  /*4060*/  UIADD3 UR42, UPT, UPT, UR66, UR37, URZ ;  /* 0x00000025422a7290 */ /* 0x000fe4000fffe0ff */
[----:B------:R-:W-:Y:S01]  /*4070*/  UPLOP3.LUT UP2, UPT, UPT, UPT, UPT, 0x40, 0x4 ;  /* 0x000000000004789c */ /* 0x000fe20003f4e870 */
[----:B------:R-:W-:Y:S01]  /*4080*/  UMOV UR39, UR64 ;  /* 0x0000004000277c82 */ /* 0x000fe20008000000 */
[----:B------:R-:W-:-:S09]  /*4090*/  UMOV UR5, UR38 ;  /* 0x0000002600057c82 */ /* 0x000fd20008000000 */
.L_x_78:
[----:B------:R-:W-:Y:S01]  /*40a0*/  ULEA UR7, UR5, UR41, 0x3 ;  /* 0x0000002905077291 */ /* 0x000fe2000f8e18ff */
[----:B--23--:R-:W-:Y:S11]  /*40b0*/  @P2 BRA `(.L_x_76) ;  /* 0x00000000000c2947 */ /* 0x00cff60003800000 */
[----:B-1----:R-:W-:Y:S04]  /*40c0*/  SHF.L.U32 R5, R2, 0x1f, RZ ;  /* 0x0000001f02057819 */ /* 0x002fe800000006ff */
[----:B------:R-:W1:Y:S02]  /*40d0*/  SYNCS.PHASECHK.TRANS64.TRYWAIT P0, [UR7], R5 ;  /* 0x00000005ff0075a7 */ /* 0x000e640008001107 */
[----:B-1----:R-:W-:Y:S05]  /*40e0*/  @!P0 BRA `(.L_x_77) ;  /* 0x0000004c00b08947 */ /* 0x002fea0003800000 */
.L_x_76:
[----:B------:R-:W-:Y:S01]  /*40f0*/  UISETP.NE.AND UP0, UPT, UR39, 0x1, UPT ;  /* 0x000000012700788c */ /* 0x000fe2000bf05270 */
[----:B------:R-:W-:Y:S01]  /*4100*/  PLOP3.LUT P2, PT, PT, PT, PT, 0x80, 0x8 ;  /* 0x000000000008781c */ /* 0x000fe20003f4f070 */
[----:B------:R-:W-:Y:S02]  /*4110*/  UIADD3 UR4, UPT, UPT, UR5, 0x1, URZ ;  /* 0x0000000105047890 */ /* 0x000fe4000fffe0ff */
[----:B------:R-:W-:Y:S02]  /*4120*/  UIADD3 UR40, UPT, UPT, UR7, 0x28, URZ ;  /* 0x0000002807287890 */ /* 0x000fe4000fffe0ff */
[----:B------:R-:W-:Y:S01]  /*4130*/  UISETP.NE.AND UP1, UPT, UR4, 0x5, UPT ;  /* 0x000000050400788c */ /* 0x000fe2000bf25270 */
[----:B------:R-:W-:Y:S01]  /*4140*/  PLOP3.LUT P0, PT, PT, PT, UP0, 0x80, 0x8 ;  /* 0x000000000008781c */ /* 0x000fe20003f0f008 */
[----:B------:R-:W-:Y:S02]  /*4150*/  UIADD3 UR37, UPT, UPT, UR37, 0x1, URZ ;  /* 0x0000000125257890 */ /* 0x000fe4000fffe0ff */
[----:B------:R-:W-:Y:S02]  /*4160*/  USEL UR6, URZ, 0x1, UP1 ;  /* 0x00000001ff067887 */ /* 0x000fe40008800000 */
[----:B------:R-:W-:Y:S02]  /*4170*/  USEL UR38, UR4, URZ, UP1 ;  /* 0x000000ff04267287 */ /* 0x000fe40008800000 */
[----:B------:R-:W-:Y:S02]  /*4180*/  UIADD3 UR39, UPT, UPT, UR39, -0x1, URZ ;  /* 0xffffffff27277890 */ /* 0x000fe4000fffe0ff */
[----:B------:R-:W-:Y:S01]  /*4190*/  @UP0 ULEA UR4, UR38, UR41, 0x3 ;  /* 0x0000002926040291 */ /* 0x000fe2000f8e18ff */
[----:B------:R-:W-:Y:S01]  /*41a0*/  LOP3.LUT R2, R2, UR6, RZ, 0x3c, !PT ;  /* 0x0000000602027c12 */ /* 0x000fe2000f8e3cff */
[----:B------:R-:W-:Y:S02]  /*41b0*/  ULEA UR6, UR5, UR45, 0x9 ;  /* 0x0000002d05067291 */ /* 0x000fe4000f8e48ff */
[----:B------:R-:W-:Y:S01]  /*41c0*/  UISETP.NE.AND UP0, UPT, UR37, UR42, UPT ;  /* 0x0000002a2500728c */ /* 0x000fe2000bf05270 */
[----:B-1----:R-:W-:Y:S01]  /*41d0*/  @P0 SHF.L.U32 R0, R2, 0x1f, RZ ;  /* 0x0000001f02000819 */ /* 0x002fe200000006ff */
[----:B------:R-:W-:Y:S02]  /*41e0*/  UIADD3 UR34, UPT, UPT, UR6, 0x2, URZ ;  /* 0x0000000206227890 */ /* 0x000fe4000fffe0ff */
[----:B------:R-:W-:Y:S01]  /*41f0*/  UIADD3 UR30, UPT, UPT, UR6, 0x4, URZ ;  /* 0x00000004061e7890 */ /* 0x000fe2000fffe0ff */
[----:B------:R2:W3:Y:S01]  /*4200*/  @P0 SYNCS.PHASECHK.TRANS64.TRYWAIT P2, [UR4], R0 ;  /* 0x00000000ff0005a7 */ /* 0x0004e20008041104 */
[----:B------:R-:W-:Y:S02]  /*4210*/  ULEA UR4, UR5, UR44, 0xb ;  /* 0x0000002c05047291 */ /* 0x000fe4000f8e58ff */
[----:B------:R-:W-:Y:S02]  /*4220*/  UIADD3 UR26, UPT, UPT, UR6, 0x6, URZ ;  /* 0x00000006061a7890 */ /* 0x000fe4000fffe0ff */
        /* <DEDUP_REMOVED lines=10> */
[----:B------:R-:W-:Y:S01]  /*42d0*/  UIADD3 UR8, UPT, UPT, UR4, 0x406, URZ ;  /* 0x0000040604087890 */ /* 0x000fe2000fffe0ff */
[----:B------:R-:W-:Y:S01]  /*42e0*/  UMOV UR7, 0x40004040 ;  /* 0x4000404000077882 */ /* 0x000fe20000000000 */
[----:B------:R-:W-:Y:S01]  /*42f0*/  UMOV UR5, 0x40004040 ;  /* 0x4000404000057882 */ /* 0x000fe20000000000 */
[----:B------:R-:W-:Y:S01]  /*4300*/  UMOV UR35, 0x40004040 ;  /* 0x4000404000237882 */ /* 0x000fe20000000000 */
[----:B------:R1:W-:Y:S01]  /*4310*/  UTCHMMA.2CTA gdesc[UR4], gdesc[UR6], tmem[UR36], tmem[UR62], idesc[UR63], UP2 ;  /* 0x00ff3e06040075ea */ /* 0x0003e20009200024 */
[----:B------:R-:W-:Y:S01]  /*4320*/  UPLOP3.LUT UP2, UPT, UPT, UPT, UPT, 0x80, 0x8 ;  /* 0x000000000008789c */ /* 0x000fe20003f4f070 */
[----:B------:R-:W-:Y:S01]  /*4330*/  UMOV UR33, 0x40004040 ;  /* 0x4000404000217882 */ /* 0x000fe20000000000 */
[----:B------:R-:W-:Y:S01]  /*4340*/  UMOV UR31, 0x40004040 ;  /* 0x40004040001f7882 */ /* 0x000fe20000000000 */
[----:B------:R2:W-:Y:S01]  /*4350*/  UTCHMMA.2CTA gdesc[UR32], gdesc[UR34], tmem[UR36], tmem[UR60], idesc[UR61], UPT ;  /* 0x00ff3c22200075ea */ /* 0x0005e2000ba00024 */
        /* <DEDUP_REMOVED lines=14> */
[----:B------:R-:W-:Y:S01]  /*4440*/  UMOV UR9, 0x40004040 ;  /* 0x4000404000097882 */ /* 0x000fe20000000000 */
[----:B------:R2:W-:Y:S01]  /*4450*/  UTCHMMA.2CTA gdesc[UR12], gdesc[UR14], tmem[UR36], tmem[UR50], idesc[UR51], UPT ;  /* 0x00ff320e0c0075ea */ /* 0x0005e2000ba00024 */
[----:B------:R2:W-:Y:S01]  /*4460*/  UTCHMMA.2CTA gdesc[UR8], gdesc[UR10], tmem[UR36], tmem[UR48], idesc[UR49], UPT ;  /* 0x00ff300a080075ea */ /* 0x0005e2000ba00024 */
[----:B------:R2:W-:Y:S01]  /*4470*/  UTCBAR.2CTA.MULTICAST [UR40], URZ, UR43 ;  /* 0x000000ff280073e9 */ /* 0x0005e2000820082b */
[----:B-1----:R-:W-:Y:S01]  /*4480*/  UMOV UR5, UR38 ;  /* 0x0000002600057c82 */ /* 0x002fe20008000000 */
[----:B------:R-:W-:Y:S05]  /*4490*/  BRA.U UP0, `(.L_x_78) ;  /* 0xfffffffd00007547 */ /* 0x000fea000b83ffff */
.L_x_75:
[----:B------:R-:W-:Y:S01]  /*44a0*/  UIADD3 UR4, UPT, UPT, UR46, 0xb0, URZ ;  /* 0x000000b02e047890 */ /* 0x000fe2000fffe0ff */
[----:B------:R-:W-:-:S08]  /*44b0*/  UMOV UR37, UR42 ;  /* 0x0000002a00257c82 */ /* 0x000fd00008000000 */
[----:B------:R4:W-:Y:S01]  /*44c0*/  UTCBAR.2CTA.MULTICAST [UR4], URZ, UR65 ;  /* 0x000000ff040073e9 */ /* 0x0009e20008200841 */
[----:B------:R-:W-:Y:S02]  /*44d0*/  NOP ;  /* 0x0000000000007918 */ /* 0x000fe40000000000 */
.L_x_73:
[----:B----4-:R-:W-:Y:S01]  /*44e0*/  UIADD3 UR4, UPT, UPT, UR47, 0x1, URZ ;  /* 0x000000012f047890 */ /* 0x010fe2000fffe0ff */
[----:B------:R-:W-:-:S03]  /*44f0*/  ISETP.NE.AND P0, PT, R8, 0x2, PT ;  /* 0x000000020800780c */ /* 0x000fc60003f05270 */
[----:B------:R-:W-:Y:S01]  /*4500*/  UISETP.NE.AND UP0, UPT, UR4, 0x4, UPT ;  /* 0x000000040400788c */ /* 0x000fe2000bf05270 */
[----:B-12---:R-:W-:Y:S02]  /*4510*/  SEL R0, RZ, 0x1, P0 ;  /* 0x00000001ff007807 */ /* 0x006fe40000000000 */
[----:B------:R-:W-:Y:S01]  /*4520*/  SEL R8, R8, RZ, P0 ;  /* 0x000000ff08087207 */ /* 0x000fe20000000000 */
[----:B------:R-:W-:Y:S01]  /*4530*/  USEL UR5, URZ, 0x1, UP0 ;  /* 0x00000001ff057887 */ /* 0x000fe20008000000 */
[----:B------:R-:W-:Y:S01]  /*4540*/  LOP3.LUT R3, R3, R0, RZ, 0x3c, !PT ;  /* 0x0000000003037212 */ /* 0x000fe200078e3cff */
[----:B------:R-:W-:-:S04]  /*4550*/  USEL UR47, UR4, URZ, UP0 ;  /* 0x000000ff042f7287 */ /* 0x000fc80008000000 */
[----:B------:R-:W-:Y:S01]  /*4560*/  LOP3.LUT R9, R9, UR5, RZ, 0x3c, !PT ;  /* 0x0000000509097c12 */ /* 0x000fe2000f8e3cff */
[----:B------:R-:W-:Y:S07]  /*4570*/  @P1 BRA `(.L_x_79) ;  /* 0xfffffff800381947 */ /* 0x000fee000383ffff */
[----:B------:R-:W1:Y:S01]  /*4580*/  S2UR UR8, SR_CgaCtaId ;  /* 0x00000000000879c3 */ /* 0x000e620000008800 */
[----:B------:R-:W-:Y:S01]  /*4590*/  ELECT P0, URZ, PT ;  /* 0x0000000000ff782f */ /* 0x000fe20003800000 */
[----:B------:R-:W-:Y:S01]  /*45a0*/  HFMA2 R0, -RZ, RZ, 0, 5.9604644775390625e-08 ;  /* 0x00000001ff007431 */ /* 0x000fe200000001ff */
[----:B------:R-:W-:-:S05]  /*45b0*/  UMOV UR4, 0x40 ;  /* 0x0000004000047882 */ /* 0x000fca0000000000 */
[----:B------:R-:W-:Y:S01]  /*45c0*/  UVIRTCOUNT.DEALLOC.SMPOOL 0x80 ;  /* 0x000000800000784c */ /* 0x000fe20000000000 */
[----:B------:R-:W-:Y:S02]  /*45d0*/  UISETP.NE.AND UP1, UPT, UR68, URZ, UPT ;  /* 0x000000ff4400728c */ /* 0x000fe4000bf25270 */
[----:B-1----:R-:W-:-:S09]  /*45e0*/  ULEA UR8, UR8, UR4, 0x18 ;  /* 0x0000000408087291 */ /* 0x002fd2000f8ec0ff */
[----:B------:R1:W-:Y:S01]  /*45f0*/  @P0 STS.U8 [UR8+0x1c], R0 ;  /* 0x00001c00ff000988 */ /* 0x0003e20008000008 */
[----:B------:R-:W-:Y:S05]  /*4600*/  BRA.U UP1, `(.L_x_80) ;  /* 0x0000000101a07547 */ /* 0x000fea000b800000 */
[----:B------:R-:W-:Y:S01]  /*4610*/  UIADD3 UR7, UPT, UPT, UR41, 0xd0, URZ ;  /* 0x000000d029077890 */ /* 0x000fe2000fffe0ff */
[----:B------:R-:W-:-:S03]  /*4620*/  SHF.L.U32 R3, R9, 0x1f, RZ ;  /* 0x0000001f09037819 */ /* 0x000fc600000006ff */
[----:B------:R-:W-:-:S09]  /*4630*/  ULEA UR4, UR47, UR7, 0x3 ;  /* 0x000000072f047291 */ /* 0x000fd2000f8e18ff */
[----:B------:R-:W2:Y:S02]  /*4640*/  SYNCS.PHASECHK.TRANS64.TRYWAIT P0, [UR4], R3 ;  /* 0x00000003ff0075a7 */ /* 0x000ea40008001104 */
[----:B--2---:R-:W-:Y:S05]  /*4650*/  @!P0 BRA `(.L_x_81) ;  /* 0x00000048006c8947 */ /* 0x004fea0003800000 */
.L_x_163:
        /* <DEDUP_REMOVED lines=9> */
.L_x_165:
        /* <DEDUP_REMOVED lines=9> */
.L_x_167:
[----:B------:R-:W-:-:S04]  /*4780*/  UIADD3 UR4, UPT, UPT, UR4, 0x1, URZ ;  /* 0x0000000104047890 */ /* 0x000fc8000fffe0ff */
[----:B------:R-:W-:-:S04]  /*4790*/  UISETP.NE.AND UP0, UPT, UR4, 0x4, UPT ;  /* 0x000000040400788c */ /* 0x000fc8000bf05270 */
[----:B------:R-:W-:Y:S02]  /*47a0*/  USEL UR5, URZ, 0x1, UP0 ;  /* 0x00000001ff057887 */ /* 0x000fe40008000000 */
[----:B------:R-:W-:-:S04]  /*47b0*/  USEL UR4, UR4, URZ, UP0 ;  /* 0x000000ff04047287 */ /* 0x000fc80008000000 */
[----:B------:R-:W-:Y:S01]  /*47c0*/  ULEA UR4, UR4, UR7, 0x3 ;  /* 0x0000000704047291 */ /* 0x000fe2000f8e18ff */
[----:B-1----:R-:W-:-:S04]  /*47d0*/  LOP3.LUT R3, R2, UR5, RZ, 0x3c, !PT ;  /* 0x0000000502037c12 */ /* 0x002fc8000f8e3cff */
[----:B------:R-:W-:Y:S01]  /*47e0*/  SHF.L.U32 R3, R3, 0x1f, RZ ;  /* 0x0000001f03037819 */ /* 0x000fe200000006ff */
[----:B------:R-:W-:-:S04]  /*47f0*/  IMAD.U32 R0, RZ, RZ, UR4 ;  /* 0x00000004ff007e24 */ /* 0x000fc8000f8e00ff */
[----:B------:R1:W2:Y:S03]  /*4800*/  SYNCS.PHASECHK.TRANS64.TRYWAIT P0, [R0+URZ], R3 ;  /* 0x00000003000075a7 */ /* 0x0002a600080011ff */
[----:B--2---:R-:W-:Y:S05]  /*4810*/  @!P0 NANOSLEEP.SYNCS 0x989680 ;  /* 0x009896800000895d */ /* 0x004fea0003900000 */
[----:B------:R-:W2:Y:S02]  /*4820*/  @!P0 SYNCS.PHASECHK.TRANS64 P0, [R0+URZ], R3 ;  /* 0x00000003000085a7 */ /* 0x000ea400080010ff */
[----:B--2---:R-:W-:Y:S05]  /*4830*/  @P0 BRA `(.L_x_84) ;  /* 0x0000000000200947 */ /* 0x004fea0003800000 */
.L_x_85:
[----:B--2---:R2:W4:Y:S02]  /*4840*/  SYNCS.PHASECHK.TRANS64.TRYWAIT P0, [R0+URZ], R3 ;  /* 0x00000003000075a7 */ /* 0x00452400080011ff */
[----:B----4-:R-:W-:Y:S05]  /*4850*/  @!P0 NANOSLEEP.SYNCS 0x989680 ;  /* 0x009896800000895d */ /* 0x010fea0003900000 */
[----:B------:R-:W4:Y:S02]  /*4860*/  @!P0 SYNCS.PHASECHK.TRANS64 P0, [R0+URZ], R3 ;  /* 0x00000003000085a7 */ /* 0x000f2400080010ff */
[----:B----4-:R-:W-:Y:S05]  /*4870*/  @!P0 BRA `(.L_x_85) ;  /* 0xfffffffc00f08947 */ /* 0x010fea000383ffff */
[----:B------:R-:W-:Y:S05]  /*4880*/  BRA `(.L_x_84) ;  /* 0x00000000000c7947 */ /* 0x000fea0003800000 */
.L_x_80:
[----:B------:R-:W-:-:S04]  /*4890*/  UIADD3 UR4, UPT, UPT, UR41, 0x110, URZ ;  /* 0x0000011029047890 */ /* 0x000fc8000fffe0ff */
[----:B------:R-:W-:-:S09]  /*48a0*/  UPRMT UR4, UR69, 0x654, UR4 ;  /* 0x0000065445047896 */ /* 0x000fd20008000004 */
[----:B------:R-:W-:Y:S03]  /*48b0*/  SYNCS.ARRIVE.TRANS64.RED.A1T0 RZ, [UR4], RZ ;  /* 0x000000ffffff79a7 */ /* 0x000fe60008100404 */
.L_x_84:
[----:B-12---:R-:W-:Y:S01]  /*48c0*/  SHF.L.U32 R3, RZ, 0x1f, RZ ;  /* 0x0000001fff037819 */ /* 0x006fe200000006ff */
[----:B------:R-:W-:Y:S01]  /*48d0*/  UIADD3 UR4, UPT, UPT, UR41, 0x110, URZ ;  /* 0x0000011029047890 */ /* 0x000fe2000fffe0ff */
[----:B------:R-:W-:Y:S02]  /*48e0*/  PLOP3.LUT P0, PT, PT, PT, UP1, 0x80, 0x8 ;  /* 0x000000000008781c */ /* 0x000fe40003f0f018 */
[----:B------:R-:W1:Y:S02]  /*48f0*/  SYNCS.PHASECHK.TRANS64.TRYWAIT P1, [UR41+0x110], R3 ;  /* 0x00011003ff0075a7 */ /* 0x000e640008021129 */
[----:B-1----:R-:W-:Y:S09]  /*4900*/  @!P1 BRA `(.L_x_86) ;  /* 0x0000004800089947 */ /* 0x002ff20003800000 */
.L_x_169:
[----:B------:R-:W-:Y:S01]  /*4910*/  @!UP1 UPRMT UR4, UR69, 0x654, UR4 ;  /* 0x0000065445049896 */ /* 0x000fe20008000004 */
[----:B------:R-:W-:Y:S01]  /*4920*/  UMOV UR5, 0xffff ;  /* 0x0000ffff00057882 */ /* 0x000fe20000000000 */
[----:B------:R-:W-:-:S07]  /*4930*/  UMOV UR6, 0x1 ;  /* 0x0000000100067882 */ /* 0x000fce0000000000 */
[----:B------:R-:W-:Y:S01]  /*4940*/  @!P0 SYNCS.ARRIVE.TRANS64.RED.A1T0 RZ, [UR4], RZ ;  /* 0x000000ffffff89a7 */ /* 0x000fe20008100404 */
[----:B------:R-:W-:Y:S01]  /*4950*/  NOP ;  /* 0x0000000000007918 */ /* 0x000fe20000000000 */
[----:B-1----:R-:W1:Y:S01]  /*4960*/  LDS R0, [UR8+0x14] ;  /* 0x00001408ff007984 */ /* 0x002e620008000800 */
[----:B------:R-:W-:-:S04]  /*4970*/  ULOP3.LUT UR4, UR67, 0xffff, URZ, 0xc0, !UPT ;  /* 0x0000ffff43047892 */ /* 0x000fc8000f8ec0ff */
[----:B------:R-:W-:-:S04]  /*4980*/  USHF.R.U32.HI UR4, URZ, 0x5, UR4 ;  /* 0x00000005ff047899 */ /* 0x000fc80008011604 */
[----:B------:R-:W-:Y:S02]  /*4990*/  USHF.L.U32 UR5, UR5, UR4, URZ ;  /* 0x0000000405057299 */ /* 0x000fe400080006ff */
[----:B------:R-:W-:-:S04]  /*49a0*/  USHF.L.U32 UR4, UR6, UR4, URZ ;  /* 0x0000000406047299 */ /* 0x000fc800080006ff */
[----:B-1----:R-:W-:-:S04]  /*49b0*/  LOP3.LUT R0, R0, UR5, RZ, 0xc0, !PT ;  /* 0x0000000500007c12 */ /* 0x002fc8000f8ec0ff */
[----:B------:R-:W-:-:S13]  /*49c0*/  ISETP.NE.AND P0, PT, R0, UR5, PT ;  /* 0x0000000500007c0c */ /* 0x000fda000bf05270 */
[----:B------:R-:W-:Y:S05]  /*49d0*/  @P0 BRA `(.L_x_87) ;  /* 0x0000000000580947 */ /* 0x000fea0003800000 */
[----:B------:R-:W1:Y:S02]  /*49e0*/  LDS R0, [UR8+0x18] ;  /* 0x00001808ff007984 */ /* 0x000e640008000800 */
[----:B-1----:R-:W-:-:S04]  /*49f0*/  LOP3.LUT R0, R0, UR4, RZ, 0xc0, !PT ;  /* 0x0000000400007c12 */ /* 0x002fc8000f8ec0ff */
[----:B------:R-:W-:-:S13]  /*4a00*/  ISETP.NE.AND P0, PT, R0, UR4, PT ;  /* 0x0000000400007c0c */ /* 0x000fda000bf05270 */
[----:B------:R-:W-:Y:S05]  /*4a10*/  @P0 BRA `(.L_x_88) ;  /* 0x00000000003c0947 */ /* 0x000fea0003800000 */
[----:B------:R-:W1:Y:S01]  /*4a20*/  S2R R2, SR_LANEID ;  /* 0x0000000000027919 */ /* 0x000e620000000000 */
[----:B------:R-:W-:Y:S01]  /*4a30*/  ULOP3.LUT UR5, URZ, UR5, URZ, 0x33, !UPT ;  /* 0x00000005ff057292 */ /* 0x000fe2000f8e33ff */
[----:B------:R-:W-:Y:S01]  /*4a40*/  LOP3.LUT R4, RZ, UR4, RZ, 0x33, !PT ;  /* 0x00000004ff047c12 */ /* 0x000fe2000f8e33ff */
[----:B------:R-:W-:Y:S02]  /*4a50*/  VOTEU.ANY UR4, UPT, PT ;  /* 0x0000000000047886 */ /* 0x000fe400038e0100 */
[----:B------:R-:W-:Y:S01]  /*4a60*/  UFLO.U32 UR4, UR4 ;  /* 0x00000004000472bd */ /* 0x000fe200080e0000 */
[----:B------:R-:W2:Y:S01]  /*4a70*/  REDUX UR6, R4 ;  /* 0x00000000040673c4 */ /* 0x000ea20000000000 */
[----:B------:R-:W-:-:S06]  /*4a80*/  IMAD.U32 R0, RZ, RZ, UR5 ;  /* 0x00000005ff007e24 */ /* 0x000fcc000f8e00ff */
[----:B------:R4:W-:Y:S01]  /*4a90*/  UTCATOMSWS.AND URZ, UR5 ;  /* 0x0000000500ff79e3 */ /* 0x0009e20008000000 */
[----:B------:R-:W3:Y:S01]  /*4aa0*/  REDUX UR7, R0 ;  /* 0x00000000000773c4 */ /* 0x000ee20000000000 */
[----:B-1----:R-:W-:Y:S01]  /*4ab0*/  ISETP.EQ.U32.AND P0, PT, R2, UR4, PT ;  /* 0x0000000402007c0c */ /* 0x002fe2000bf02070 */
[----:B--2---:R-:W-:Y:S01]  /*4ac0*/  IMAD.U32 R2, RZ, RZ, UR6 ;  /* 0x00000006ff027e24 */ /* 0x004fe2000f8e00ff */
[----:B---3--:R-:W-:-:S11]  /*4ad0*/  MOV R3, UR7 ;  /* 0x0000000700037c02 */ /* 0x008fd60008000f00 */
[----:B------:R4:W-:Y:S04]  /*4ae0*/  @P0 ATOMS.AND RZ, [UR8+0x14], R3 ;  /* 0x00001403ffff098c */ /* 0x0009e8000a800008 */
[----:B------:R4:W-:Y:S01]  /*4af0*/  @P0 ATOMS.AND RZ, [UR8+0x18], R2 ;  /* 0x00001802ffff098c */ /* 0x0009e2000a800008 */
[----:B------:R-:W-:Y:S05]  /*4b00*/  BRA `(.L_x_89) ;  /* 0x0000000000147947 */ /* 0x000fea0003800000 */
.L_x_88:
[----:B------:R-:W-:Y:S02]  /*4b10*/  MOV R2, 0x4b30 ;  /* 0x00004b3000027802 */ /* 0x000fe40000000f00 */
[----:B---3-5:R-:W-:Y:S05]  /*4b20*/  CALL.REL.NOINC `($__internal_0_$__cuda_sm10x_tcgen05_guardrail_trap_col_being_dealloced_not_returned_by_alloc) ;  /* 0x0000004800747944 */ /* 0x028fea0003c00000 */
[----:B------:R-:W-:Y:S05]  /*4b30*/  BRA `(.L_x_89) ;  /* 0x0000000000087947 */ /* 0x000fea0003800000 */
.L_x_87:
[----:B------:R-:W-:Y:S02]  /*4b40*/  MOV R2, 0x4b60 ;  /* 0x00004b6000027802 */ /* 0x000fe40000000f00 */
[----:B---3-5:R-:W-:Y:S05]  /*4b50*/  CALL.REL.NOINC `($__internal_2_$__cuda_sm10x_tcgen05_guardrail_trap_unallocated_columns_being_dealloced) ;  /* 0x0000004800807944 */ /* 0x028fea0003c00000 */
.L_x_89:
[----:B------:R-:W-:Y:S01]  /*4b60*/  NOP ;  /* 0x0000000000007918 */ /* 0x000fe20000000000 */
[----:B----4-:R-:W-:Y:S05]  /*4b70*/  EXIT ;  /* 0x000000000000794d */ /* 0x010fea0003800000 */
.L_x_60:
[----:B------:R-:W-:-:S09]  /*4b80*/  UISETP.NE.OR UP0, UPT, UR22, 0x3, !UP3 ;  /* 0x000000031600788c */ /* 0x000fd2000df05670 */
[----:B------:R-:W-:Y:S05]  /*4b90*/  BRA.U UP0, `(.L_x_90) ;  /* 0x0000000d00f07547 */ /* 0x000fea000b800000 */
[----:B------:R-:W1:Y:S01]  /*4ba0*/  LDCU UR33, c[0x0][0x370] ;  /* 0x00006e00ff2177ac */ /* 0x000e620008000800 */
[----:B------:R-:W2:Y:S01]  /*4bb0*/  LDC.64 R16, c[0x0][0x348] ;  /* 0x0000d200ff107b82 */ /* 0x000ea20000000a00 */
[----:B------:R-:W-:Y:S02]  /*4bc0*/  HFMA2 R13, -RZ, RZ, 0, 0 ;  /* 0x00000000ff0d7431 */ /* 0x000fe400000001ff */
[----:B------:R-:W-:Y:S01]  /*4bd0*/  IMAD.MOV.U32 R15, RZ, RZ, 0x1 ;  /* 0x00000001ff0f7424 */ /* 0x000fe200078e00ff */
[----:B------:R-:W1:Y:S01]  /*4be0*/  LDCU.128 UR28, c[0x0][0xb10] ;  /* 0x00016200ff1c77ac */ /* 0x000e620008000c00 */
[----:B------:R-:W-:Y:S01]  /*4bf0*/  IMAD.MOV.U32 R14, RZ, RZ, RZ ;  /* 0x000000ffff0e7224 */ /* 0x000fe200078e00ff */
[----:B------:R-:W-:Y:S01]  /*4c00*/  MOV R7, 0x2000 ;  /* 0x0000200000077802 */ /* 0x000fe20000000f00 */
[----:B------:R-:W3:Y:S01]  /*4c10*/  LDCU UR32, c[0x0][0x374] ;  /* 0x00006e80ff2077ac */ /* 0x000ee20008000800 */
[----:B------:R-:W4:Y:S01]  /*4c20*/  LDC.64 R2, c[0x0][0x888] ;  /* 0x00022200ff027b82 */ /* 0x000f220000000a00 */
[----:B------:R-:W3:Y:S01]  /*4c30*/  LDCU UR15, c[0x0][0xb0c] ;  /* 0x00016180ff0f77ac */ /* 0x000ee20008000800 */
[----:B------:R-:W3:Y:S06]  /*4c40*/  LDCU UR37, c[0x0][0xb20] ;  /* 0x00016400ff2577ac */ /* 0x000eec0008000800 */
[----:B------:R-:W2:Y:S01]  /*4c50*/  LDC.64 R4, c[0x0][0x890] ;  /* 0x00022400ff047b82 */ /* 0x000ea20000000a00 */
[----:B------:R-:W3:Y:S01]  /*4c60*/  LDCU UR4, c[0x0][0xb30] ;  /* 0x00016600ff0477ac */ /* 0x000ee20008000800 */
[----:B-1----:R-:W-:-:S02]  /*4c70*/  UIMAD.WIDE.U32 UR6, UR33, UR28, URZ ;  /* 0x0000001c210672a5 */ /* 0x002fc4000f8e00ff */
[----:B---3--:R-:W-:Y:S01]  /*4c80*/  UIMAD.WIDE.U32 UR8, UR32, UR31, URZ ;  /* 0x0000001f200872a5 */ /* 0x008fe2000f8e00ff */
[----:B------:R-:W-:Y:S01]  /*4c90*/  UMOV UR24, 0x400 ;  /* 0x0000040000187882 */ /* 0x000fe20000000000 */
[----:B------:R-:W-:-:S03]  /*4ca0*/  UPLOP3.LUT UP3, UPT, UPT, UPT, UPT, 0x40, 0x4 ;  /* 0x000000000004789c */ /* 0x000fc60003f6e870 */
[----:B------:R-:W-:Y:S01]  /*4cb0*/  UMOV UR6, UR7 ;  /* 0x0000000700067c82 */ /* 0x000fe20008000000 */
[----:B------:R-:W-:Y:S01]  /*4cc0*/  UISETP.GE.AND UP0, UPT, UR42, 0x1, UPT ;  /* 0x000000012a00788c */ /* 0x000fe2000bf06270 */
[----:B------:R-:W-:Y:S01]  /*4cd0*/  UMOV UR34, UR9 ;  /* 0x0000000900227c82 */ /* 0x000fe20008000000 */
[----:B------:R-:W-:Y:S01]  /*4ce0*/  UISETP.NE.AND UP4, UPT, UR42, 0x1, UPT ;  /* 0x000000012a00788c */ /* 0x000fe2000bf85270 */
[----:B------:R-:W1:Y:S01]  /*4cf0*/  LDCU.64 UR16, c[0x0][0xb28] ;  /* 0x00016500ff1077ac */ /* 0x000e620008000a00 */
[----:B------:R-:W-:Y:S02]  /*4d00*/  ULEA UR24, UR55, UR24, 0x18 ;  /* 0x0000001837187291 */ /* 0x000fe4000f8ec0ff */
[----:B------:R-:W-:Y:S02]  /*4d10*/  UISETP.NE.AND UP6, UPT, UR15, 0x1, UPT ;  /* 0x000000010f00788c */ /* 0x000fe4000bfc5270 */
[----:B------:R-:W-:Y:S02]  /*4d20*/  UISETP.NE.AND UP5, UPT, UR30, 0x1, UPT ;  /* 0x000000011e00788c */ /* 0x000fe4000bfa5270 */
[----:B------:R-:W-:-:S02]  /*4d30*/  USHF.R.U32.HI UR35, URZ, UR29, UR6 ;  /* 0x0000001dff237299 */ /* 0x000fc40008011606 */
[----:B------:R-:W-:Y:S02]  /*4d40*/  USHF.R.U32.HI UR34, URZ, UR37, UR34 ;  /* 0x00000025ff227299 */ /* 0x000fe40008011622 */
[----:B------:R-:W-:Y:S01]  /*4d50*/  UISETP.NE.AND UP2, UPT, UR4, 0x1, UPT ;  /* 0x000000010400788c */ /* 0x000fe2000bf45270 */
[----:B------:R-:W-:-:S10]  /*4d60*/  UMOV UR12, URZ ;  /* 0x000000ff000c7c82 */ /* 0x000fd40008000000 */
.L_x_99:
[C---:B------:R-:W-:Y:S02]  /*4d70*/  LEA R12, R14.reuse, UR24, 0x3 ;  /* 0x000000180e0c7c11 */ /* 0x040fe4000f8e18ff */
[----:B------:R-:W-:Y:S02]  /*4d80*/  SHF.L.U32 R9, R13, 0x1f, RZ ;  /* 0x0000001f0d097819 */ /* 0x000fe400000006ff */
[----:B------:R-:W-:Y:S02]  /*4d90*/  LEA R10, R14, UR24, 0x4 ;  /* 0x000000180e0a7c11 */ /* 0x000fe4000f8e20ff */
[----:B---3--:R-:W3:Y:S02]  /*4da0*/  SYNCS.PHASECHK.TRANS64.TRYWAIT P0, [R12+URZ+0x90], R9 ;  /* 0x000090090c0075a7 */ /* 0x008ee400080011ff */
[----:B---3--:R-:W-:Y:S05]  /*4db0*/  @!P0 BRA `(.L_x_91) ;  /* 0x0000004000f48947 */ /* 0x008fea0003800000 */
.L_x_170:
[----:B---3--:R-:W3:Y:S01]  /*4dc0*/  LDS.128 R8, [R10+0x120] ;  /* 0x000120000a087984 */ /* 0x008ee20000000c00 */
[----:B------:R-:W-:Y:S01]  /*4dd0*/  UISETP.GE.AND UP0, UPT, UR42, 0x1, UPT ;  /* 0x000000012a00788c */ /* 0x000fe2000bf06270 */
[----:B------:R-:W-:Y:S01]  /*4de0*/  @!PT LDS RZ, [RZ] ;  /* 0x00000000fffff984 */ /* 0x000fe20000000800 */
[----:B------:R-:W-:Y:S01]  /*4df0*/  @!PT LDS RZ, [RZ] ;  /* 0x00000000fffff984 */ /* 0x000fe20000000800 */
[----:B------:R-:W-:Y:S01]  /*4e00*/  @!PT LDS RZ, [RZ] ;  /* 0x00000000fffff984 */ /* 0x000fe20000000800 */
[----:B------:R-:W-:Y:S01]  /*4e10*/  @!PT LDS RZ, [RZ] ;  /* 0x00000000fffff984 */ /* 0x000fe20000000800 */
[----:B------:R1:W-:Y:S06]  /*4e20*/  MEMBAR.ALL.CTA ;  /* 0x0000000000007992 */ /* 0x0003ec0000008000 */
[----:B-1----:R-:W1:Y:S01]  /*4e30*/  FENCE.VIEW.ASYNC.S ;  /* 0x00000000000073c6 */ /* 0x002e620000000000 */
[----:B---3--:R-:W-:Y:S11]  /*4e40*/  LOP3.LUT P0, RZ, R10, 0x1, RZ, 0xc0, !PT ;  /* 0x000000010aff7812 */ /* 0x008ff6000780c0ff */
[----:B------:R-:W-:Y:S02]  /*4e50*/  @!UPT UIADD3 URZ, UPT, UPT, URZ, URZ, URZ ;  /* 0x000000fffffff290 */ /* 0x000fe4000fffe0ff */
[----:B-1----:R-:W-:Y:S01]  /*4e60*/  VOTEU.ANY UP1, P0 ;  /* 0x0000000000ff7886 */ /* 0x002fe20000020100 */
[----:B------:R-:W-:Y:S11]  /*4e70*/  PLOP3.LUT P0, PT, PT, PT, UP1, 0x80, 0x8 ;  /* 0x000000000008781c */ /* 0x000ff60003f0f018 */
[----:B------:R-:W-:Y:S02]  /*4e80*/  @!UPT UIADD3 URZ, UPT, UPT, URZ, URZ, URZ ;  /* 0x000000fffffff290 */ /* 0x000fe4000fffe0ff */
[----:B------:R-:W-:Y:S02]  /*4e90*/  @P0 SHF.R.U32.HI R0, RZ, 0x10, R9 ;  /* 0x00000010ff000819 */ /* 0x000fe40000011609 */
[----:B------:R-:W-:Y:S02]  /*4ea0*/  @P0 MOV R6, R8 ;  /* 0x0000000800060202 */ /* 0x000fe40000000f00 */
[----:B------:R-:W-:Y:S01]  /*4eb0*/  @P0 R2UR UR4, R0 ;  /* 0x00000000000402ca */ /* 0x000fe200000e0000 */
[----:B------:R-:W-:Y:S01]  /*4ec0*/  VIADD R0, R12, 0xa0 ;  /* 0x000000a00c007836 */ /* 0x000fe20000000000 */
[----:B------:R-:W-:Y:S02]  /*4ed0*/  @P0 LOP3.LUT R8, R9, 0xffff, RZ, 0xc0, !PT ;  /* 0x0000ffff09080812 */ /* 0x000fe400078ec0ff */
[----:B------:R-:W-:Y:S02]  /*4ee0*/  @P0 R2UR UR6, R6 ;  /* 0x00000000060602ca */ /* 0x000fe400000e0000 */
[----:B------:R-:W-:Y:S02]  /*4ef0*/  PRMT R0, RZ, 0x654, R0 ;  /* 0x00000654ff007816 */ /* 0x000fe40000000000 */
[----:B------:R-:W-:Y:S02]  /*4f00*/  @P0 R2UR UR5, R8 ;  /* 0x00000000080502ca */ /* 0x000fe400000e0000 */
[----:B------:R1:W-:Y:S03]  /*4f10*/  SYNCS.ARRIVE.TRANS64.RED.A1T0 RZ, [R0+URZ], RZ ;  /* 0x000000ff00ff79a7 */ /* 0x0003e600081004ff */
[----:B------:R-:W-:Y:S04]  /*4f20*/  @UP1 UMOV UR27, UR4 ;  /* 0x00000004001b1c82 */ /* 0x000fe80008000000 */
[----:B------:R-:W-:Y:S04]  /*4f30*/  @UP1 UMOV UR14, UR6 ;  /* 0x00000006000e1c82 */ /* 0x000fe80008000000 */
[----:B------:R-:W-:Y:S01]  /*4f40*/  @UP1 UMOV UR13, UR5 ;  /* 0x00000005000d1c82 */ /* 0x000fe20008000000 */
[----:B------:R-:W-:Y:S05]  /*4f50*/  BRA.U !UP0, `(.L_x_92) ;  /* 0x0000000108a47547 */ /* 0x000fea000b800000 */
[----:B------:R-:W-:Y:S02]  /*4f60*/  UIMAD.WIDE.U32 UR8, UR13, UR31, URZ ;  /* 0x0000001f0d0872a5 */ /* 0x000fe4000f8e00ff */
[----:B------:R-:W-:Y:S02]  /*4f70*/  UIMAD.WIDE.U32 UR10, UR14, UR28, URZ ;  /* 0x0000001c0e0a72a5 */ /* 0x000fe4000f8e00ff */
[----:B------:R-:W-:Y:S02]  /*4f80*/  USEL UR4, UR32, UR34, !UP5 ;  /* 0x0000002220047287 */ /* 0x000fe4000e800000 */
[----:B------:R-:W-:Y:S02]  /*4f90*/  USEL UR7, UR33, UR35, !UP6 ;  /* 0x0000002321077287 */ /* 0x000fe4000f000000 */
[----:B------:R-:W-:Y:S02]  /*4fa0*/  UIMAD.WIDE.U32 UR18, UR4, UR16, URZ ;  /* 0x00000010041272a5 */ /* 0x000fe4000f8e00ff */
[----:B------:R-:W-:Y:S01]  /*4fb0*/  UIMAD.WIDE.U32 UR20, UR7, UR16, URZ ;  /* 0x00000010071472a5 */ /* 0x000fe2000f8e00ff */
[----:B------:R-:W-:Y:S02]  /*4fc0*/  UMOV UR5, UR9 ;  /* 0x0000000900057c82 */ /* 0x000fe40008000000 */
[----:B------:R-:W-:Y:S03]  /*4fd0*/  USHF.R.U32.HI UR6, URZ, UR37, UR5 ;  /* 0x00000025ff067299 */ /* 0x000fe60008011605 */
[----:B------:R-:W-:Y:S01]  /*4fe0*/  UMOV UR5, UR11 ;  /* 0x0000000b00057c82 */ /* 0x000fe20008000000 */
[----:B------:R-:W-:Y:S02]  /*4ff0*/  USEL UR6, UR13, UR6, !UP5 ;  /* 0x000000060d067287 */ /* 0x000fe4000e800000 */
[----:B------:R-:W-:Y:S02]  /*5000*/  USHF.R.U32.HI UR8, URZ, UR29, UR5 ;  /* 0x0000001dff087299 */ /* 0x000fe40008011605 */
[----:B------:R-:W-:Y:S01]  /*5010*/  UIMAD.WIDE.U32 UR10, UR6, UR16, URZ ;  /* 0x00000010060a72a5 */ /* 0x000fe2000f8e00ff */
[----:B------:R-:W-:Y:S02]  /*5020*/  UMOV UR5, UR19 ;  /* 0x0000001300057c82 */ /* 0x000fe40008000000 */
[----:B------:R-:W-:Y:S03]  /*5030*/  @UP4 USHF.R.U32.HI UR4, URZ, UR17, UR5 ;  /* 0x00000011ff044299 */ /* 0x000fe60008011605 */
[----:B------:R-:W-:Y:S01]  /*5040*/  UMOV UR5, UR21 ;  /* 0x0000001500057c82 */ /* 0x000fe20008000000 */
[----:B------:R-:W-:Y:S02]  /*5050*/  UIMAD UR4, UR42, UR4, URZ ;  /* 0x000000042a0472a4 */ /* 0x000fe4000f8e02ff */
[----:B------:R-:W-:Y:S02]  /*5060*/  @UP4 USHF.R.U32.HI UR7, URZ, UR17, UR5 ;  /* 0x00000011ff074299 */ /* 0x000fe40008011605 */
[----:B------:R-:W-:Y:S02]  /*5070*/  USEL UR5, UR14, UR8, !UP6 ;  /* 0x000000080e057287 */ /* 0x000fe4000f000000 */
[----:B------:R-:W-:Y:S02]  /*5080*/  UIMAD UR8, UR42, UR7, URZ ;  /* 0x000000072a0872a4 */ /* 0x000fe4000f8e02ff */
[----:B------:R-:W-:Y:S03]  /*5090*/  UISETP.GE.AND UP0, UPT, UR6, UR4, UPT ;  /* 0x000000040600728c */ /* 0x000fe6000bf06270 */
[----:B------:R-:W-:Y:S01]  /*50a0*/  UMOV UR4, UR11 ;  /* 0x0000000b00047c82 */ /* 0x000fe20008000000 */
[----:B------:R-:W-:Y:S02]  /*50b0*/  UISETP.GE.OR UP0, UPT, UR5, UR8, UP0 ;  /* 0x000000080500728c */ /* 0x000fe40008706670 */
[----:B------:R-:W-:Y:S02]  /*50c0*/  USHF.R.U32.HI UR4, URZ, UR17, UR4 ;  /* 0x00000011ff047299 */ /* 0x000fe40008011604 */
[----:B------:R-:W-:Y:S02]  /*50d0*/  UIMAD.WIDE.U32 UR8, UR5, UR16, URZ ;  /* 0x00000010050872a5 */ /* 0x000fe4000f8e00ff */
[----:B------:R-:W-:Y:S04]  /*50e0*/  USEL UR10, UR6, UR4, !UP4 ;  /* 0x00000004060a7287 */ /* 0x000fe8000e000000 */
[----:B------:R-:W-:Y:S01]  /*50f0*/  UIADD3 UR11, UPT, UPT, -UR10, URZ, URZ ;  /* 0x000000ff0a0b7290 */ /* 0x000fe2000fffe1ff */
[----:B------:R-:W-:Y:S02]  /*5100*/  @!UP0 UMOV UR4, UR9 ;  /* 0x0000000900048c82 */ /* 0x000fe40008000000 */
[----:B------:R-:W-:Y:S02]  /*5110*/  @!UP0 USHF.R.U32.HI UR4, URZ, UR17, UR4 ;  /* 0x00000011ff048299 */ /* 0x000fe40008011604 */
[----:B------:R-:W-:Y:S02]  /*5120*/  UIMAD UR8, UR42, UR11, UR6 ;  /* 0x0000000b2a0872a4 */ /* 0x000fe4000f8e0206 */
[----:B------:R-:W-:Y:S04]  /*5130*/  @!UP0 USEL UR4, UR5, UR4, !UP4 ;  /* 0x0000000405048287 */ /* 0x000fe8000e000000 */
[----:B------:R-:W-:Y:S02]  /*5140*/  @!UP0 UIMAD UR8, UR7, UR8, UR4 ;  /* 0x00000008070882a4 */ /* 0x000fe4000f8e0204 */
[----:B------:R-:W-:Y:S02]  /*5150*/  @!UP0 UIADD3 UR9, UPT, UPT, UR10, -UR4, URZ ;  /* 0x800000040a098290 */ /* 0x000fe4000fffe0ff */
[----:B------:R-:W-:Y:S02]  /*5160*/  UIADD3 UR4, UPT, UPT, -UR5, URZ, URZ ;  /* 0x000000ff05047290 */ /* 0x000fe4000fffe1ff */
[----:B------:R-:W-:Y:S02]  /*5170*/  UIADD3 UR7, UPT, UPT, -UR6, URZ, URZ ;  /* 0x000000ff06077290 */ /* 0x000fe4000fffe1ff */
[----:B------:R-:W-:Y:S02]  /*5180*/  @!UP0 UIMAD UR6, UR9, UR42, UR5 ;  /* 0x0000002a090682a4 */ /* 0x000fe4000f8e0205 */
[----:B------:R-:W-:Y:S02]  /*5190*/  UIMAD UR14, UR15, UR4, UR14 ;  /* 0x000000040f0e72a4 */ /* 0x000fe4000f8e020e */
[----:B------:R-:W-:Y:S01]  /*51a0*/  UIMAD UR13, UR30, UR7, UR13 ;  /* 0x000000071e0d72a4 */ /* 0x000fe2000f8e020d */
[----:B------:R-:W-:Y:S02]  /*51b0*/  @!UP0 UMOV UR5, UR8 ;  /* 0x0000000800058c82 */ /* 0x000fe40008000000 */
[----:B------:R-:W-:Y:S02]  /*51c0*/  UIMAD UR14, UR5, UR15, UR14 ;  /* 0x0000000f050e72a4 */ /* 0x000fe4000f8e020e */
[----:B------:R-:W-:Y:S11]  /*51d0*/  UIMAD UR13, UR6, UR30, UR13 ;  /* 0x0000001e060d72a4 */ /* 0x000ff6000f8e020d */
[----:B------:R-:W-:Y:S01]  /*51e0*/  @!UPT UIADD3 URZ, UPT, UPT, URZ, URZ, URZ ;  /* 0x000000fffffff290 */ /* 0x000fe2000fffe0ff */
.L_x_92:
[----:B------:R-:W3:Y:S01]  /*51f0*/  @!UP2 LDCU.128 UR20, c[0x0][0xb10] ;  /* 0x00016200ff14a7ac */ /* 0x000ee20008000c00 */
[C---:B--2---:R-:W-:Y:S02]  /*5200*/  ISETP.NE.U32.AND P1, PT, R4.reuse, RZ, PT ;  /* 0x000000ff0400720c */ /* 0x044fe40003f25070 */
[----:B------:R-:W-:Y:S02]  /*5210*/  ISETP.NE.U32.AND P0, PT, R4, RZ, PT ;  /* 0x000000ff0400720c */ /* 0x000fe40003f05070 */
[C---:B------:R-:W-:Y:S02]  /*5220*/  ISETP.NE.AND.EX P1, PT, R5.reuse, RZ, PT, P1 ;  /* 0x000000ff0500720c */ /* 0x040fe40003f25310 */
[----:B------:R-:W-:Y:S01]  /*5230*/  ISETP.NE.AND.EX P0, PT, R5, RZ, PT, P0 ;  /* 0x000000ff0500720c */ /* 0x000fe20003f05300 */
[----:B------:R-:W2:Y:S01]  /*5240*/  @!UP2 LDCU UR5, c[0x0][0xb0c] ;  /* 0x00016180ff05a7ac */ /* 0x000ea20008000800 */
[----:B------:R-:W-:Y:S02]  /*5250*/  USHF.L.U32 UR11, UR25, 0x7, URZ ;  /* 0x00000007190b7899 */ /* 0x000fe400080006ff */
[----:B------:R-:W-:Y:S02]  /*5260*/  USHF.L.U32 UR10, UR26, 0x6, URZ ;  /* 0x000000061a0a7899 */ /* 0x000fe400080006ff */
[----:B---3--:R-:W-:Y:S07]  /*5270*/  UIMAD.WIDE.U32 UR6, UR14, UR20, URZ ;  /* 0x000000140e0672a5 */ /* 0x008fee000f8e00ff */
[----:B------:R-:W-:Y:S01]  /*5280*/  @!UP2 UMOV UR4, UR7 ;  /* 0x000000070004ac82 */ /* 0x000fe20008000000 */
[----:B--2---:R-:W-:Y:S02]  /*5290*/  @!UP2 UISETP.NE.AND UP0, UPT, UR5, 0x1, UPT ;  /* 0x000000010500a88c */ /* 0x004fe4000bf05270 */
[----:B------:R-:W-:Y:S02]  /*52a0*/  @!UP2 USHF.R.U32.HI UR4, URZ, UR21, UR4 ;  /* 0x00000015ff04a299 */ /* 0x000fe40008011604 */
[----:B------:R-:W-:Y:S02]  /*52b0*/  UIMAD.WIDE.U32 UR6, UR13, UR23, URZ ;  /* 0x000000170d0672a5 */ /* 0x000fe4000f8e00ff */
[----:B------:R-:W-:Y:S02]  /*52c0*/  @!UP2 USEL UR8, UR14, UR4, !UP0 ;  /* 0x000000040e08a287 */ /* 0x000fe4000c000000 */
[----:B------:R-:W-:Y:S03]  /*52d0*/  @!UP2 UISETP.NE.AND UP0, UPT, UR22, 0x1, UPT ;  /* 0x000000011600a88c */ /* 0x000fe6000bf05270 */
[----:B------:R-:W-:Y:S02]  /*52e0*/  @!UP2 UMOV UR6, UR7 ;  /* 0x000000070006ac82 */ /* 0x000fe40008000000 */
[----:B------:R-:W2:Y:S02]  /*52f0*/  @!UP2 LDCU UR4, c[0x0][0xb20] ;  /* 0x00016400ff04a7ac */ /* 0x000ea40008000800 */
[----:B--2---:R-:W-:Y:S04]  /*5300*/  @!UP2 USHF.R.U32.HI UR6, URZ, UR4, UR6 ;  /* 0x00000004ff06a299 */ /* 0x004fe80008011606 */
[----:B------:R-:W-:Y:S04]  /*5310*/  @!UP2 USEL UR6, UR13, UR6, !UP0 ;  /* 0x000000060d06a287 */ /* 0x000fe8000c000000 */
[----:B------:R-:W-:Y:S02]  /*5320*/  @!UP2 UIADD3 UR4, UPT, UPT, -UR8, UR6, URZ ;  /* 0x000000060804a290 */ /* 0x000fe4000fffe1ff */
[----:B------:R-:W-:Y:S02]  /*5330*/  @!UP2 UIADD3 UR6, UPT, UPT, UR8, -UR6, URZ ;  /* 0x800000060806a290 */ /* 0x000fe4000fffe0ff */
[----:B------:R-:W-:Y:S02]  /*5340*/  @!UP2 UIMAD UR14, UR4, UR5, UR14 ;  /* 0x00000005040ea2a4 */ /* 0x000fe4000f8e020e */
[----:B------:R-:W-:Y:S01]  /*5350*/  @!UP2 UIMAD UR13, UR6, UR22, UR13 ;  /* 0x00000016060da2a4 */ /* 0x000fe2000f8e020d */
[----:B------:R-:W-:Y:S11]  /*5360*/  BRA.U UP3, `(.L_x_93) ;  /* 0x0000000103107547 */ /* 0x000ff6000b800000 */
[----:B-1----:R-:W-:Y:S04]  /*5370*/  MOV R0, UR40 ;  /* 0x0000002800007c02 */ /* 0x002fe80008000f00 */
[----:B------:R-:W-:Y:S04]  /*5380*/  SHF.L.U32 R9, R0, 0x1f, RZ ;  /* 0x0000001f00097819 */ /* 0x000fe800000006ff */
[----:B------:R-:W1:Y:S02]  /*5390*/  SYNCS.PHASECHK.TRANS64.TRYWAIT P2, [UR24+0x88], R9 ;  /* 0x00008809ff0075a7 */ /* 0x000e640008041118 */
[----:B-1----:R-:W-:Y:S05]  /*53a0*/  @!P2 BRA `(.L_x_94) ;  /* 0x0000003c008ca947 */ /* 0x002fea0003800000 */
.L_x_93:
[----:B------:R-:W-:Y:S05]  /*53b0*/  @!P1 BRA `(.L_x_95) ;  /* 0x0000000000309947 */ /* 0x000fea0003800000 */
[----:B----4-:R-:W-:Y:S01]  /*53c0*/  ISETP.NE.U32.AND P1, PT, R2, RZ, PT ;  /* 0x000000ff0200720c */ /* 0x010fe20003f25070 */
[----:B------:R-:W2:Y:S01]  /*53d0*/  LDCU.64 UR4, c[0x0][0x358] ;  /* 0x00006b00ff0477ac */ /* 0x000ea20008000a00 */
[----:B------:R-:W-:Y:S02]  /*53e0*/  IMAD.MOV.U32 R88, RZ, RZ, 0x1 ;  /* 0x00000001ff587424 */ /* 0x000fe400078e00ff */
[----:B------:R-:W-:Y:S11]  /*53f0*/  ISETP.NE.AND.EX P1, PT, R3, RZ, PT, P1 ;  /* 0x000000ff0300720c */ /* 0x000ff60003f25310 */
[----:B------:R-:W-:Y:S02]  /*5400*/  @!UPT UIADD3 URZ, UPT, UPT, URZ, URZ, URZ ;  /* 0x000000fffffff290 */ /* 0x000fe4000fffe0ff */
[----:B-1----:R-:W1:Y:S01]  /*5410*/  @P1 LDC.64 R8, c[0x0][0x888] ;  /* 0x00022200ff081b82 */ /* 0x002e620000000a00 */
[----:B------:R-:W-:Y:S04]  /*5420*/  @P1 IMAD R0, R4, UR36, RZ ;  /* 0x0000002404001c24 */ /* 0x000fe8000f8e02ff */
[----:B-1----:R-:W-:Y:S04]  /*5430*/  @P1 IMAD.WIDE R8, R0, 0x4, R8 ;  /* 0x0000000400081825 */ /* 0x002fe800078e0208 */
[----:B------:R-:W-:Y:S01]  /*5440*/  HFMA2 R0, -RZ, RZ, 0, 5.9604644775390625e-08 ;  /* 0x00000001ff007431 */ /* 0x000fe200000001ff */
[----:B--2--5:R2:W5:Y:S04]  /*5450*/  @P1 LDG.E R41, desc[UR4][R8.64] ;  /* 0x0000000408291981 */ /* 0x024568000c1e1900 */
[----:B------:R-:W-:Y:S01]  /*5460*/  @!P1 PRMT R88, R0, 0x7610, R88 ;  /* 0x0000761000589816 */ /* 0x000fe20000000058 */
[----:B--2---:R-:W3:Y:S06]  /*5470*/  @!P1 LDC R41, c[0x0][0x880] ;  /* 0x00022000ff299b82 */ /* 0x004eec0000000800 */
.L_x_95:
[----:B---3-5:R-:W-:Y:S01]  /*5480*/  @!P0 FSETP.EQ.AND P1, PT, R41, RZ, PT ;  /* 0x000000ff2900820b */ /* 0x028fe20003f22000 */
[----:B------:R-:W-:Y:S01]  /*5490*/  @!UPT UIADD3 URZ, UPT, UPT, URZ, URZ, URZ ;  /* 0x000000fffffff290 */ /* 0x000fe2000fffe0ff */
[----:B------:R-:W-:Y:S11]  /*54a0*/  @!P0 BRA `(.L_x_96) ;  /* 0x0000000000188947 */ /* 0x000ff60003800000 */
[----:B------:R-:W-:Y:S02]  /*54b0*/  LOP3.LUT P0, RZ, R88, 0xff, RZ, 0xc0, !PT ;  /* 0x000000ff58ff7812 */ /* 0x000fe4000780c0ff */
[----:B----4-:R-:W-:Y:S04]  /*54c0*/  ISETP.NE.U32.AND P1, PT, R2, RZ, PT ;  /* 0x000000ff0200720c */ /* 0x010fe80003f25070 */
[----:B------:R-:W-:Y:S04]  /*54d0*/  ISETP.NE.AND.EX P1, PT, R3, RZ, PT, P1 ;  /* 0x000000ff0300720c */ /* 0x000fe80003f25310 */
[----:B------:R-:W-:Y:S03]  /*54e0*/  PLOP3.LUT P1, PT, P1, PT, PT, 0x8, 0x80 ;  /* 0x000000000080781c */ /* 0x000fe60000f2e170 */
[----:B------:R-:W-:Y:S11]  /*54f0*/  @P0 FSETP.EQ.AND P1, PT, R41, RZ, PT ;  /* 0x000000ff2900020b */ /* 0x000ff60003f22000 */
[----:B------:R-:W-:Y:S02]  /*5500*/  @!UPT UIADD3 URZ, UPT, UPT, URZ, URZ, URZ ;  /* 0x000000fffffff290 */ /* 0x000fe4000fffe0ff */
.L_x_96:
[----:B------:R-:W-:Y:S01]  /*5510*/  ULEA UR4, UR12, UR24, 0x3 ;  /* 0x000000180c047291 */ /* 0x000fe2000f8e18ff */
[----:B-1----:R-:W-:Y:S02]  /*5520*/  SHF.L.U32 R9, R15, 0x1f, RZ ;  /* 0x0000001f0f097819 */ /* 0x002fe400000006ff */
[----:B------:R-:W-:Y:S04]  /*5530*/  ELECT P0, URZ, PT ;  /* 0x0000000000ff782f */ /* 0x000fe80003800000 */
[----:B------:R-:W-:Y:S02]  /*5540*/  PLOP3.LUT P1, PT, P1, P0, PT, 0xf2, 0x2f ;  /* 0x00000000002f781c */ /* 0x000fe40000f21e72 */
[----:B------:R-:W1:Y:S11]  /*5550*/  SYNCS.PHASECHK.TRANS64.TRYWAIT P2, [UR4+0x68], R9 ;  /* 0x00006809ff0075a7 */ /* 0x000e760008041104 */
[----:B------:R-:W-:Y:S05]  /*5560*/  @!P1 IADD3 R8, P0, PT, R16, 0x580, RZ ;  /* 0x0000058010089810 */ /* 0x000fea0007f1e0ff */
[----:B------:R-:W-:Y:S01]  /*5570*/  @!P1 IMAD.X R6, RZ, RZ, R17, P0 ;  /* 0x000000ffff069224 */ /* 0x000fe200000e0611 */
[----:B-1----:R-:W-:Y:S07]  /*5580*/  @!P2 BRA `(.L_x_97) ;  /* 0x0000003c002ca947 */ /* 0x002fee0003800000 */
.L_x_173:
[----:B------:R-:W-:Y:S01]  /*5590*/  @!P1 R2UR UR7, R6 ;  /* 0x00000000060792ca */ /* 0x000fe200000e0000 */
[----:B------:R-:W-:Y:S01]  /*55a0*/  UIADD3 UR5, UPT, UPT, UR12, 0x1, URZ ;  /* 0x000000010c057890 */ /* 0x000fe2000fffe0ff */
[----:B------:R-:W-:Y:S01]  /*55b0*/  @!P1 R2UR UR6, R8 ;  /* 0x00000000080692ca */ /* 0x000fe200000e0000 */
[----:B------:R-:W-:Y:S01]  /*55c0*/  UIADD3 UR9, UPT, UPT, UR4, 0x50, URZ ;  /* 0x0000005004097890 */ /* 0x000fe2000fffe0ff */
[----:B------:R-:W-:Y:S01]  /*55d0*/  @!P1 IMAD.MOV.U32 R6, RZ, RZ, 0x2000 ;  /* 0x00002000ff069424 */ /* 0x000fe200078e00ff */
[----:B------:R-:W-:Y:S01]  /*55e0*/  UISETP.NE.AND UP0, UPT, UR5, 0x3, UPT ;  /* 0x000000030500788c */ /* 0x000fe2000bf05270 */
[----:B------:R-:W-:Y:S01]  /*55f0*/  VIADD R14, R14, 0x1 ;  /* 0x000000010e0e7836 */ /* 0x000fe20000000000 */
[----:B------:R-:W-:Y:S01]  /*5600*/  UMOV UR22, 0x0 ;  /* 0x0000000000167882 */ /* 0x000fe20000000000 */
[----:B------:R-:W-:Y:S01]  /*5610*/  UMOV UR23, 0x10000000 ;  /* 0x1000000000177882 */ /* 0x000fe20000000000 */
[----:B------:R-:W-:Y:S04]  /*5620*/  UPRMT UR20, UR55, 0x654, UR9 ;  /* 0x0000065437147896 */ /* 0x000fe80008000009 */
[----:B-1----:R-:W-:Y:S01]  /*5630*/  IMAD.U32 R9, RZ, RZ, UR7 ;  /* 0x00000007ff097e24 */ /* 0x002fe2000f8e00ff */
[----:B------:R-:W-:Y:S01]  /*5640*/  USEL UR7, URZ, 0x1, UP0 ;  /* 0x00000001ff077887 */ /* 0x000fe20008000000 */
[----:B------:R-:W-:Y:S01]  /*5650*/  IMAD.U32 R8, RZ, RZ, UR6 ;  /* 0x00000006ff087e24 */ /* 0x000fe2000f8e00ff */
[----:B------:R-:W-:Y:S02]  /*5660*/  USEL UR6, UR5, URZ, UP0 ;  /* 0x000000ff05067287 */ /* 0x000fe40008000000 */
[----:B------:R-:W-:Y:S01]  /*5670*/  VOTEU.ALL UP0, P1 ;  /* 0x0000000000ff7886 */ /* 0x000fe20000800000 */
[----:B------:R-:W-:Y:S02]  /*5680*/  @!P1 R2UR UR19, R9 ;  /* 0x00000000091392ca */ /* 0x000fe400000e0000 */
[----:B------:R-:W-:Y:S02]  /*5690*/  @!P1 R2UR UR18, R8 ;  /* 0x00000000081292ca */ /* 0x000fe400000e0000 */
[----:B------:R-:W-:Y:S01]  /*56a0*/  @!UP0 ULEA UR5, UR12, UR24, 0xd ;  /* 0x000000180c058291 */ /* 0x000fe2000f8e68ff */
[----:B------:R-:W-:Y:S02]  /*56b0*/  LOP3.LUT R15, R15, UR7, RZ, 0x3c, !PT ;  /* 0x000000070f0f7c12 */ /* 0x000fe4000f8e3cff */
[----:B------:R-:W-:Y:S01]  /*56c0*/  UMOV UR12, UR36 ;  /* 0x00000024000c7c82 */ /* 0x000fe20008000000 */
[----:B------:R-:W-:Y:S01]  /*56d0*/  @!UP0 UIADD3 UR8, UPT, UPT, UR5, 0x200, URZ ;  /* 0x0000020005088890 */ /* 0x000fe2000fffe0ff */
[----:B------:R-:W-:Y:S01]  /*56e0*/  SHF.L.U32 R0, R15, 0x1f, RZ ;  /* 0x0000001f0f007819 */ /* 0x000fe200000006ff */
[----:B------:R-:W-:Y:S01]  /*56f0*/  VOTEU.ALL UP0, P1 ;  /* 0x0000000000ff7886 */ /* 0x000fe20000800000 */
[----:B------:R-:W-:Y:S06]  /*5700*/  ULEA UR5, UR6, UR24, 0x3 ;  /* 0x0000001806057291 */ /* 0x000fec000f8e18ff */
[----:B------:R1:W-:Y:S01]  /*5710*/  @!UP0 UTMALDG.3D [UR8], [UR18], desc[UR22] ;  /* 0x00001608120085b4 */ /* 0x0003e20008011000 */
[----:B------:R1:W-:Y:S01]  /*5720*/  @!P1 SYNCS.ARRIVE.TRANS64.RED.A0TR RZ, [UR4+0x50], R6 ;  /* 0x00005006ffff99a7 */ /* 0x0003e20008300404 */
[----:B------:R-:W-:Y:S01]  /*5730*/  SYNCS.ARRIVE.TRANS64.RED.A1T0 RZ, [UR20], RZ ;  /* 0x000000ffffff79a7 */ /* 0x000fe20008100414 */
[----:B------:R-:W2:Y:S02]  /*5740*/  SYNCS.PHASECHK.TRANS64.TRYWAIT P0, [UR5+0x68], R0 ;  /* 0x00006800ff0075a7 */ /* 0x000ea40008001105 */
[----:B-12---:R-:W-:Y:S05]  /*5750*/  @!P0 BRA `(.L_x_98) ;  /* 0x0000003800d08947 */ /* 0x006fea0003800000 */
.L_x_175:
[----:B------:R-:W-:Y:S01]  /*5760*/  UIADD3 UR9, UPT, UPT, UR5, 0x50, URZ ;  /* 0x0000005005097890 */ /* 0x000fe2000fffe0ff */
[----:B------:R-:W-:Y:S01]  /*5770*/  @!P1 IADD3 R6, P0, PT, R16, 0x580, RZ ;  /* 0x0000058010069810 */ /* 0x000fe20007f1e0ff */
[----:B------:R-:W-:Y:S01]  /*5780*/  UPLOP3.LUT UP3, UPT, UPT, UPT, UPT, 0x80, 0x8 ;  /* 0x000000000008789c */ /* 0x000fe20003f6f070 */
[----:B------:R-:W-:Y:S01]  /*5790*/  R2UR UR23, R90 ;  /* 0x000000005a1772ca */ /* 0x000fe200000e0000 */
[----:B------:R-:W-:Y:S01]  /*57a0*/  UMOV UR20, 0x0 ;  /* 0x0000000000147882 */ /* 0x000fe20000000000 */
[----:B------:R-:W-:Y:S01]  /*57b0*/  @!P1 R2UR UR7, R6 ;  /* 0x00000000060792ca */ /* 0x000fe200000e0000 */
[----:B-1----:R-:W-:Y:S01]  /*57c0*/  @!P1 IMAD.X R0, RZ, RZ, R17, P0 ;  /* 0x000000ffff009224 */ /* 0x002fe200000e0611 */
[----:B------:R-:W-:Y:S01]  /*57d0*/  UMOV UR21, 0x10000000 ;  /* 0x1000000000157882 */ /* 0x000fe20000000000 */
[----:B------:R-:W-:Y:S01]  /*57e0*/  UMOV UR12, UR36 ;  /* 0x00000024000c7c82 */ /* 0x000fe20008000000 */
[----:B------:R-:W-:Y:S01]  /*57f0*/  VOTEU.ALL UP0, P1 ;  /* 0x0000000000ff7886 */ /* 0x000fe20000800000 */
[----:B------:R-:W-:Y:S01]  /*5800*/  R2UR UR22, R91 ;  /* 0x000000005b1672ca */ /* 0x000fe200000e0000 */
[----:B------:R-:W-:Y:S01]  /*5810*/  UMOV UR36, UR27 ;  /* 0x0000001b00247c82 */ /* 0x000fe20008000000 */
[----:B------:R-:W-:Y:S02]  /*5820*/  @!P1 R2UR UR4, R0 ;  /* 0x00000000000492ca */ /* 0x000fe400000e0000 */
[----:B------:R-:W-:Y:S01]  /*5830*/  @!UP0 UIADD3 UR10, UPT, UPT, UR10, 0x20, URZ ;  /* 0x000000200a0a8890 */ /* 0x000fe2000fffe0ff */
[C---:B------:R-:W-:Y:S01]  /*5840*/  ISETP.NE.AND P0, PT, R14.reuse, 0x2, PT ;  /* 0x000000020e00780c */ /* 0x040fe20003f05270 */
[----:B------:R-:W-:Y:S02]  /*5850*/  UIADD3 UR26, UPT, UPT, UR13, UR23, URZ ;  /* 0x000000170d1a7290 */ /* 0x000fe4000fffe0ff */
[----:B------:R-:W-:Y:S01]  /*5860*/  IMAD.U32 R8, RZ, RZ, UR7 ;  /* 0x00000007ff087e24 */ /* 0x000fe2000f8e00ff */
[----:B------:R-:W-:Y:S02]  /*5870*/  SEL R0, RZ, 0x1, P0 ;  /* 0x00000001ff007807 */ /* 0x000fe40000000000 */
[----:B------:R-:W-:Y:S02]  /*5880*/  SEL R14, R14, RZ, P0 ;  /* 0x000000ff0e0e7207 */ /* 0x000fe40000000000 */
[----:B------:R-:W-:Y:S01]  /*5890*/  @!P1 R2UR UR18, R8 ;  /* 0x00000000081292ca */ /* 0x000fe200000e0000 */
[----:B------:R-:W-:Y:S01]  /*58a0*/  UIADD3 UR25, UPT, UPT, UR14, UR22, URZ ;  /* 0x000000160e197290 */ /* 0x000fe2000fffe0ff */
[----:B------:R-:W-:Y:S01]  /*58b0*/  IMAD.U32 R9, RZ, RZ, UR4 ;  /* 0x00000004ff097e24 */ /* 0x000fe2000f8e00ff */
[----:B------:R-:W-:Y:S01]  /*58c0*/  @!UP0 ULEA UR4, UR6, UR24, 0xd ;  /* 0x0000001806048291 */ /* 0x000fe2000f8e68ff */
[----:B------:R-:W-:Y:S03]  /*58d0*/  LOP3.LUT R13, R13, R0, RZ, 0x3c, !PT ;  /* 0x000000000d0d7212 */ /* 0x000fe600078e3cff */
[----:B------:R-:W-:Y:S01]  /*58e0*/  @!P1 R2UR UR19, R9 ;  /* 0x00000000091392ca */ /* 0x000fe200000e0000 */
[----:B------:R-:W-:Y:S01]  /*58f0*/  @!UP0 UIADD3 UR8, UPT, UPT, UR4, 0x200, URZ ;  /* 0x0000020004088890 */ /* 0x000fe2000fffe0ff */
[----:B------:R-:W-:Y:S01]  /*5900*/  VOTEU.ALL UP0, P1 ;  /* 0x0000000000ff7886 */ /* 0x000fe20000800000 */
[----:B------:R-:W-:Y:S10]  /*5910*/  UPRMT UR4, UR55, 0x654, UR9 ;  /* 0x0000065437047896 */ /* 0x000ff40008000009 */
[----:B------:R1:W-:Y:S01]  /*5920*/  @!UP0 UTMALDG.3D [UR8], [UR18], desc[UR20] ;  /* 0x00001408120085b4 */ /* 0x0003e20008011000 */
[----:B------:R3:W-:Y:S01]  /*5930*/  @!P1 SYNCS.ARRIVE.TRANS64.RED.A0TR RZ, [UR5+0x50], R7 ;  /* 0x00005007ffff99a7 */ /* 0x0007e20008300405 */
[----:B------:R-:W-:Y:S01]  /*5940*/  SYNCS.ARRIVE.TRANS64.RED.A1T0 RZ, [UR4], RZ ;  /* 0x000000ffffff79a7 */ /* 0x000fe20008100404 */
[----:B------:R-:W-:Y:S04]  /*5950*/  UIADD3 UR4, UPT, UPT, UR6, 0x1, URZ ;  /* 0x0000000106047890 */ /* 0x000fe8000fffe0ff */
[----:B------:R-:W-:Y:S04]  /*5960*/  UISETP.NE.AND UP0, UPT, UR4, 0x3, UPT ;  /* 0x000000030400788c */ /* 0x000fe8000bf05270 */
[----:B------:R-:W-:Y:S06]  /*5970*/  USEL UR5, URZ, 0x1, UP0 ;  /* 0x00000001ff057887 */ /* 0x000fec0008000000 */
[----:B------:R-:W-:Y:S01]  /*5980*/  LOP3.LUT R15, R15, UR5, RZ, 0x3c, !PT ;  /* 0x000000050f0f7c12 */ /* 0x000fe2000f8e3cff */
[----:B-1----:R-:W-:Y:S01]  /*5990*/  USEL UR12, UR4, URZ, UP0 ;  /* 0x000000ff040c7287 */ /* 0x002fe20008000000 */
[----:B------:R-:W-:Y:S11]  /*59a0*/  BRA.U UP1, `(.L_x_99) ;  /* 0xfffffff101f07547 */ /* 0x000ff6000b83ffff */
[----:B------:R-:W-:Y:S01]  /*59b0*/  UIADD3 UR24, UPT, UPT, UR24, 0x68, URZ ;  /* 0x0000006818187890 */ /* 0x000fe2000fffe0ff */
[----:B----4-:R-:W-:-:S03]  /*59c0*/  SHF.L.U32 R3, R15, 0x1f, RZ ;  /* 0x0000001f0f037819 */ /* 0x010fc600000006ff */
[----:B------:R-:W-:-:S09]  /*59d0*/  ULEA UR4, UR12, UR24, 0x3 ;  /* 0x000000180c047291 */ /* 0x000fd2000f8e18ff */
[----:B------:R-:W1:Y:S02]  /*59e0*/  SYNCS.PHASECHK.TRANS64.TRYWAIT P0, [UR4], R3 ;  /* 0x00000003ff0075a7 */ /* 0x000e640008001104 */
[----:B-1----:R-:W-:Y:S05]  /*59f0*/  @!P0 BRA `(.L_x_100) ;  /* 0x0000003800408947 */ /* 0x002fea0003800000 */
.L_x_177:
        /* <DEDUP_REMOVED lines=9> */
.L_x_179:
        /* <DEDUP_REMOVED lines=8> */
.L_x_102:
[----:B-1----:R1:W2:Y:S02]  /*5b10*/  SYNCS.PHASECHK.TRANS64.TRYWAIT P0, [R0+URZ], R3 ;  /* 0x00000003000075a7 */ /* 0x0022a400080011ff */
[----:B--2---:R-:W-:Y:S05]  /*5b20*/  @!P0 NANOSLEEP.SYNCS 0x989680 ;  /* 0x009896800000895d */ /* 0x004fea0003900000 */
[----:B------:R-:W2:Y:S02]  /*5b30*/  @!P0 SYNCS.PHASECHK.TRANS64 P0, [R0+URZ], R3 ;  /* 0x00000003000085a7 */ /* 0x000ea400080010ff */
[----:B--2---:R-:W-:Y:S05]  /*5b40*/  @P0 EXIT ;  /* 0x000000000000094d */ /* 0x004fea0003800000 */
[----:B------:R-:W-:Y:S05]  /*5b50*/  BRA `(.L_x_102) ;  /* 0xfffffffc00ec7947 */ /* 0x000fea000383ffff */
.L_x_90:
[----:B------:R-:W-:-:S06]  /*5b60*/  UISETP.GE.AND UP0, UPT, UR22, 0x4, UPT ;  /* 0x000000041600788c */ /* 0x000fcc000bf06270 */
[----:B------:R-:W-:-:S13]  /*5b70*/  PLOP3.LUT P0, PT, PT, PT, UP0, 0x80, 0x8 ;  /* 0x000000000008781c */ /* 0x000fda0003f0f008 */
[----:B------:R-:W-:Y:S05]  /*5b80*/  @!P0 EXIT ;  /* 0x000000000000894d */ /* 0x000fea0003800000 */
[----:B------:R-:W-:Y:S01]  /*5b90*/  BAR.SYNC.DEFER_BLOCKING 0x6, 0xa0 ;  /* 0x0182800000007b1d */ /* 0x000fe20000010000 */
[C---:B------:R-:W-:Y:S01]  /*5ba0*/  IMAD.SHL.U32 R5, R95.reuse, 0x20, RZ ;  /* 0x000000205f057824 */ /* 0x040fe200078e00ff */
[C---:B------:R-:W-:Y:S01]  /*5bb0*/  LOP3.LUT R96, R95.reuse, 0x2, RZ, 0xc0, !PT ;  /* 0x000000025f607812 */ /* 0x040fe200078ec0ff */
[C---:B------:R-:W-:Y:S01]  /*5bc0*/  IMAD.SHL.U32 R100, R95.reuse, 0x4, RZ ;  /* 0x000000045f647824 */ /* 0x040fe200078e00ff */
[C---:B------:R-:W-:Y:S01]  /*5bd0*/  LOP3.LUT R101, R95.reuse, 0x60, RZ, 0xc0, !PT ;  /* 0x000000605f657812 */ /* 0x040fe200078ec0ff */
[----:B------:R-:W-:Y:S01]  /*5be0*/  IMAD.U32 R37, R95, 0x10000, RZ ;  /* 0x000100005f257824 */ /* 0x000fe200078e00ff */
[----:B------:R-:W-:Y:S02]  /*5bf0*/  UMOV UR47, 0x400 ;  /* 0x00000400002f7882 */ /* 0x000fe40000000000 */
[----:B------:R-:W1:Y:S01]  /*5c00*/  LDC.64 R80, c[0x0][0x888] ;  /* 0x00022200ff507b82 */ /* 0x000e620000000a00 */
[----:B------:R-:W-:Y:S01]  /*5c10*/  ULEA UR47, UR55, UR47, 0x18 ;  /* 0x0000002f372f7291 */ /* 0x000fe2000f8ec0ff */
[----:B------:R-:W-:Y:S01]  /*5c20*/  LOP3.LUT R7, R5, 0xc0, RZ, 0xc0, !PT ;  /* 0x000000c005077812 */ /* 0x000fe200078ec0ff */
[----:B------:R-:W-:Y:S01]  /*5c30*/  HFMA2 R36, -RZ, RZ, 0, 0 ;  /* 0x00000000ff247431 */ /* 0x000fe200000001ff */
[----:B------:R-:W-:Y:S01]  /*5c40*/  LOP3.LUT R95, R95, 0x4, RZ, 0xc0, !PT ;  /* 0x000000045f5f7812 */ /* 0x000fe200078ec0ff */
[----:B------:R-:W-:Y:S01]  /*5c50*/  UIADD3 UR4, UPT, UPT, UR47, 0x200, URZ ;  /* 0x000002002f047890 */ /* 0x000fe2000fffe0ff */
[----:B------:R-:W-:Y:S01]  /*5c60*/  LOP3.LUT R100, R7, 0x18, R100, 0xf8, !PT ;  /* 0x0000001807647812 */ /* 0x000fe200078ef864 */
[----:B------:R-:W-:Y:S01]  /*5c70*/  IMAD.MOV.U32 R98, RZ, RZ, RZ ;  /* 0x000000ffff627224 */ /* 0x000fe200078e00ff */
[----:B------:R-:W2:Y:S01]  /*5c80*/  LDC.64 R82, c[0x0][0x890] ;  /* 0x00022400ff527b82 */ /* 0x000ea20000000a00 */
[----:B------:R-:W-:Y:S01]  /*5c90*/  LOP3.LUT R37, R37, 0x600000, RZ, 0xc0, !PT ;  /* 0x0060000025257812 */ /* 0x000fe200078ec0ff */
[----:B------:R-:W-:Y:S01]  /*5ca0*/  IMAD.MOV.U32 R94, RZ, RZ, RZ ;  /* 0x000000ffff5e7224 */ /* 0x000fe200078e00ff */
[C---:B------:R-:W-:Y:S01]  /*5cb0*/  IADD3 R99, PT, PT, -R95.reuse, 0x2, RZ ;  /* 0x000000025f637810 */ /* 0x040fe20007ffe1ff */
[----:B------:R-:W-:Y:S01]  /*5cc0*/  IMAD.MOV R96, RZ, RZ, -R96 ;  /* 0x000000ffff607224 */ /* 0x000fe200078e0a60 */
[----:B------:R-:W-:Y:S01]  /*5cd0*/  LOP3.LUT R100, R100, 0xf20, R5, 0xf8, !PT ;  /* 0x00000f2064647812 */ /* 0x000fe200078ef805 */
[----:B------:R-:W-:Y:S01]  /*5ce0*/  IMAD.U32 R103, RZ, RZ, UR4 ;  /* 0x00000004ff677e24 */ /* 0x000fe2000f8e00ff */
[----:B------:R-:W-:Y:S01]  /*5cf0*/  MOV R97, RZ ;  /* 0x000000ff00617202 */ /* 0x000fe20000000f00 */
[----:B------:R-:W3:Y:S01]  /*5d00*/  LDC.64 R78, c[0x0][0x8b0] ;  /* 0x00022c00ff4e7b82 */ /* 0x000ee20000000a00 */
[----:B------:R-:W4:Y:S01]  /*5d10*/  LDS R0, [UR47+0x140] ;  /* 0x0001402fff007984 */ /* 0x000f220008000800 */
[----:B------:R-:W-:Y:S01]  /*5d20*/  IADD3 R95, PT, PT, -R95, RZ, RZ ;  /* 0x000000ff5f5f7210 */ /* 0x000fe20007ffe1ff */
[----:B------:R-:W-:Y:S01]  /*5d30*/  IMAD.SHL.U32 R99, R99, 0x10, RZ ;  /* 0x0000001063637824 */ /* 0x000fe200078e00ff */
[----:B------:R-:W-:Y:S01]  /*5d40*/  LEA R100, R100, UR4, 0x1 ;  /* 0x0000000464647c11 */ /* 0x000fe2000f8e08ff */
[----:B------:R-:W1:Y:S03]  /*5d50*/  LDCU UR63, c[0x0][0x370] ;  /* 0x00006e00ff3f77ac */ /* 0x000e660008000800 */
[----:B------:R-:W1:Y:S01]  /*5d60*/  LDC.64 R76, c[0x0][0x8a8] ;  /* 0x00022a00ff4c7b82 */ /* 0x000e620000000a00 */
[----:B------:R-:W-:Y:S01]  /*5d70*/  UMOV UR54, 0x1 ;  /* 0x0000000100367882 */ /* 0x000fe20000000000 */
[----:B------:R-:W-:Y:S01]  /*5d80*/  UMOV UR46, URZ ;  /* 0x000000ff002e7c82 */ /* 0x000fe20008000000 */
[----:B------:R-:W1:Y:S01]  /*5d90*/  LDCU UR43, c[0x0][0xb0c] ;  /* 0x00016180ff2b77ac */ /* 0x000e620008000800 */
[----:B------:R-:W1:Y:S01]  /*5da0*/  LDCU UR39, c[0x0][0xb30] ;  /* 0x00016600ff2777ac */ /* 0x000e620008000800 */
[----:B------:R-:W1:Y:S01]  /*5db0*/  LDCU.64 UR60, c[0x0][0x888] ;  /* 0x00011100ff3c77ac */ /* 0x000e620008000a00 */
[----:B------:R-:W1:Y:S01]  /*5dc0*/  LDCU.64 UR40, c[0x0][0xb28] ;  /* 0x00016500ff2877ac */ /* 0x000e620008000a00 */
[----:B------:R-:W1:Y:S01]  /*5dd0*/  LDCU.128 UR56, c[0x0][0xb10] ;  /* 0x00016200ff3877ac */ /* 0x000e620008000c00 */
[----:B------:R-:W1:Y:S01]  /*5de0*/  LDCU UR62, c[0x0][0x374] ;  /* 0x00006e80ff3e77ac */ /* 0x000e620008000800 */
[----:B------:R-:W-:Y:S01]  /*5df0*/  UMOV UR53, URZ ;  /* 0x000000ff00357c82 */ /* 0x000fe20008000000 */
[----:B------:R-:W-:Y:S01]  /*5e00*/  UMOV UR52, URZ ;  /* 0x000000ff00347c82 */ /* 0x000fe20008000000 */
[----:B--2-4-:R-:W-:-:S07]  /*5e10*/  IMAD.IADD R37, R0, 0x1, R37 ;  /* 0x0000000100257824 */ /* 0x014fce00078e0225 */
.L_x_133:
[C---:B------:R-:W-:Y:S02]  /*5e20*/  LEA R0, R94.reuse, UR47, 0x3 ;  /* 0x0000002f5e007c11 */ /* 0x040fe4000f8e18ff */
[----:B------:R-:W-:Y:S02]  /*5e30*/  SHF.L.U32 R3, R97, 0x1f, RZ ;  /* 0x0000001f61037819 */ /* 0x000fe400000006ff */
[----:B------:R-:W-:Y:S02]  /*5e40*/  LEA R5, R94, UR47, 0x4 ;  /* 0x0000002f5e057c11 */ /* 0x000fe4000f8e20ff */
[----:B------:R-:W2:Y:S02]  /*5e50*/  SYNCS.PHASECHK.TRANS64.TRYWAIT P0, [R0+URZ+0x90], R3 ;  /* 0x00009003000075a7 */ /* 0x000ea400080011ff */
[----:B-12---:R-:W-:Y:S05]  /*5e60*/  @!P0 BRA `(.L_x_103) ;  /* 0x0000003400548947 */ /* 0x006fea0003800000 */
.L_x_180:
[----:B------:R-:W-:Y:S01]  /*5e70*/  R2UR UR7, R102 ;  /* 0x00000000660772ca */ /* 0x000fe200000e0000 */
[----:B------:R-:W4:Y:S01]  /*5e80*/  LDS.128 R4, [R5+0x120] ;  /* 0x0001200005047984 */ /* 0x000f220000000c00 */
[----:B--2---:R-:W-:Y:S01]  /*5e90*/  VIADD R0, R0, 0xa0 ;  /* 0x000000a000007836 */ /* 0x004fe20000000000 */
[----:B------:R-:W-:Y:S04]  /*5ea0*/  UISETP.GE.AND UP0, UPT, UR42, 0x1, UPT ;  /* 0x000000012a00788c */ /* 0x000fe8000bf06270 */
[----:B------:R-:W-:Y:S01]  /*5eb0*/  PRMT R0, RZ, 0x654, R0 ;  /* 0x00000654ff007816 */ /* 0x000fe20000000000 */
[----:B------:R-:W-:Y:S01]  /*5ec0*/  @!PT LDS RZ, [RZ] ;  /* 0x00000000fffff984 */ /* 0x000fe20000000800 */
[----:B------:R-:W-:Y:S01]  /*5ed0*/  @!PT LDS RZ, [RZ] ;  /* 0x00000000fffff984 */ /* 0x000fe20000000800 */
[----:B------:R-:W-:Y:S01]  /*5ee0*/  @!PT LDS RZ, [RZ] ;  /* 0x00000000fffff984 */ /* 0x000fe20000000800 */
[----:B------:R-:W-:Y:S01]  /*5ef0*/  @!PT LDS RZ, [RZ] ;  /* 0x00000000fffff984 */ /* 0x000fe20000000800 */
[----:B------:R2:W-:Y:S06]  /*5f00*/  MEMBAR.ALL.CTA ;  /* 0x0000000000007992 */ /* 0x0005ec0000008000 */
[----:B--2---:R-:W2:Y:S02]  /*5f10*/  FENCE.VIEW.ASYNC.S ;  /* 0x00000000000073c6 */ /* 0x004ea40000000000 */
[----:B--2---:R2:W-:Y:S01]  /*5f20*/  SYNCS.ARRIVE.TRANS64.RED.A1T0 RZ, [R0+URZ], RZ ;  /* 0x000000ff00ff79a7 */ /* 0x0045e200081004ff */
[----:B----4-:R-:W-:Y:S11]  /*5f30*/  LOP3.LUT P0, RZ, R6, 0x1, RZ, 0xc0, !PT ;  /* 0x0000000106ff7812 */ /* 0x010ff6000780c0ff */
[----:B------:R-:W-:Y:S02]  /*5f40*/  @!UPT UIADD3 URZ, UPT, UPT, URZ, URZ, URZ ;  /* 0x000000fffffff290 */ /* 0x000fe4000fffe0ff */
[----:B------:R-:W-:Y:S01]  /*5f50*/  VOTEU.ANY UP1, P0 ;  /* 0x0000000000ff7886 */ /* 0x000fe20000020100 */
[----:B------:R-:W-:Y:S01]  /*5f60*/  PLOP3.LUT P0, PT, PT, PT, UP1, 0x80, 0x8 ;  /* 0x000000000008781c */ /* 0x000fe20003f0f018 */
[----:B------:R-:W-:Y:S06]  /*5f70*/  UP2UR UR4, UPR, URZ, 0x2 ;  /* 0x00000002ff047883 */ /* 0x000fec0008000000 */
[----:B------:R-:W-:Y:S06]  /*5f80*/  IMAD.U32 R108, RZ, RZ, UR4 ;  /* 0x00000004ff6c7e24 */ /* 0x000fec000f8e00ff */
[----:B------:R-:W-:Y:S02]  /*5f90*/  @P0 SHF.R.U32.HI R2, RZ, 0x10, R5 ;  /* 0x00000010ff020819 */ /* 0x000fe40000011605 */
[----:B------:R-:W-:Y:S02]  /*5fa0*/  @P0 MOV R3, R4 ;  /* 0x0000000400030202 */ /* 0x000fe40000000f00 */
[----:B------:R-:W-:Y:S02]  /*5fb0*/  @P0 R2UR UR4, R2 ;  /* 0x00000000020402ca */ /* 0x000fe400000e0000 */
[----:B------:R-:W-:Y:S02]  /*5fc0*/  @P0 LOP3.LUT R4, R5, 0xffff, RZ, 0xc0, !PT ;  /* 0x0000ffff05040812 */ /* 0x000fe400078ec0ff */
[----:B------:R-:W-:Y:S02]  /*5fd0*/  @P0 R2UR UR6, R3 ;  /* 0x00000000030602ca */ /* 0x000fe400000e0000 */
[----:B------:R-:W-:Y:S07]  /*5fe0*/  @P0 R2UR UR5, R4 ;  /* 0x00000000040502ca */ /* 0x000fee00000e0000 */
[----:B------:R-:W-:Y:S02]  /*5ff0*/  @UP1 UMOV UR7, UR4 ;  /* 0x0000000400071c82 */ /* 0x000fe40008000000 */
[----:B------:R-:W-:Y:S02]  /*6000*/  IMAD.U32 R102, RZ, RZ, UR7 ;  /* 0x00000007ff667e24 */ /* 0x000fe4000f8e00ff */
[----:B------:R-:W-:Y:S02]  /*6010*/  @UP1 UMOV UR38, UR6 ;  /* 0x0000000600261c82 */ /* 0x000fe40008000000 */
[----:B------:R-:W-:Y:S01]  /*6020*/  @UP1 UMOV UR37, UR5 ;  /* 0x0000000500251c82 */ /* 0x000fe20008000000 */
[----:B--2---:R-:W-:Y:S05]  /*6030*/  BRA.U !UP0, `(.L_x_104) ;  /* 0x0000000108cc7547 */ /* 0x004fea000b800000 */
[----:B------:R-:W2:Y:S01]  /*6040*/  LDCU UR12, c[0x0][0xb20] ;  /* 0x00016400ff0c77ac */ /* 0x000ea20008000800 */
[----:B-1----:R-:W-:Y:S02]  /*6050*/  UIMAD.WIDE.U32 UR4, UR62, UR59, URZ ;  /* 0x0000003b3e0472a5 */ /* 0x002fe4000f8e00ff */
[----:B------:R-:W-:Y:S02]  /*6060*/  UIMAD.WIDE.U32 UR6, UR63, UR56, URZ ;  /* 0x000000383f0672a5 */ /* 0x000fe4000f8e00ff */
[----:B------:R-:W-:Y:S02]  /*6070*/  UISETP.NE.AND UP0, UPT, UR58, 0x1, UPT ;  /* 0x000000013a00788c */ /* 0x000fe4000bf05270 */
[----:B------:R-:W-:Y:S02]  /*6080*/  UIMAD.WIDE.U32 UR8, UR37, UR59, URZ ;  /* 0x0000003b250872a5 */ /* 0x000fe4000f8e00ff */
[----:B------:R-:W-:Y:S02]  /*6090*/  UIMAD.WIDE.U32 UR10, UR38, UR56, URZ ;  /* 0x00000038260a72a5 */ /* 0x000fe4000f8e00ff */
[----:B------:R-:W-:Y:S02]  /*60a0*/  UISETP.NE.AND UP1, UPT, UR43, 0x1, UPT ;  /* 0x000000012b00788c */ /* 0x000fe4000bf25270 */
[----:B------:R-:W-:Y:S01]  /*60b0*/  UISETP.NE.AND UP2, UPT, UR42, 0x1, UPT ;  /* 0x000000012a00788c */ /* 0x000fe2000bf45270 */
[----:B------:R-:W-:Y:S02]  /*60c0*/  UMOV UR4, UR5 ;  /* 0x0000000500047c82 */ /* 0x000fe40008000000 */
[----:B--2---:R-:W-:Y:S03]  /*60d0*/  USHF.R.U32.HI UR5, URZ, UR12, UR4 ;  /* 0x0000000cff057299 */ /* 0x004fe60008011604 */
[----:B------:R-:W-:Y:S02]  /*60e0*/  UMOV UR4, UR7 ;  /* 0x0000000700047c82 */ /* 0x000fe40008000000 */
[----:B------:R-:W-:Y:S02]  /*60f0*/  USHF.R.U32.HI UR7, URZ, UR57, UR4 ;  /* 0x00000039ff077299 */ /* 0x000fe40008011604 */
[----:B------:R-:W-:Y:S02]  /*6100*/  USEL UR4, UR62, UR5, !UP0 ;  /* 0x000000053e047287 */ /* 0x000fe4000c000000 */
[----:B------:R-:W-:Y:S01]  /*6110*/  USEL UR7, UR63, UR7, !UP1 ;  /* 0x000000073f077287 */ /* 0x000fe2000c800000 */
[----:B------:R-:W-:Y:S01]  /*6120*/  UMOV UR5, UR9 ;  /* 0x0000000900057c82 */ /* 0x000fe20008000000 */
[----:B------:R-:W-:Y:S02]  /*6130*/  UIMAD.WIDE.U32 UR8, UR4, UR40, URZ ;  /* 0x00000028040872a5 */ /* 0x000fe4000f8e00ff */
[----:B------:R-:W-:Y:S03]  /*6140*/  USHF.R.U32.HI UR6, URZ, UR12, UR5 ;  /* 0x0000000cff067299 */ /* 0x000fe60008011605 */
[----:B------:R-:W-:Y:S01]  /*6150*/  UMOV UR5, UR11 ;  /* 0x0000000b00057c82 */ /* 0x000fe20008000000 */
[----:B------:R-:W-:Y:S02]  /*6160*/  UIMAD.WIDE.U32 UR10, UR7, UR40, URZ ;  /* 0x00000028070a72a5 */ /* 0x000fe4000f8e00ff */
[----:B------:R-:W-:Y:S02]  /*6170*/  USHF.R.U32.HI UR12, URZ, UR57, UR5 ;  /* 0x00000039ff0c7299 */ /* 0x000fe40008011605 */
[----:B------:R-:W-:Y:S01]  /*6180*/  USEL UR6, UR37, UR6, !UP0 ;  /* 0x0000000625067287 */ /* 0x000fe2000c000000 */
[----:B------:R-:W-:Y:S02]  /*6190*/  UMOV UR5, UR9 ;  /* 0x0000000900057c82 */ /* 0x000fe40008000000 */
[----:B------:R-:W-:Y:S01]  /*61a0*/  UMOV UR10, UR11 ;  /* 0x0000000b000a7c82 */ /* 0x000fe20008000000 */
[----:B------:R-:W-:Y:S02]  /*61b0*/  @UP2 USHF.R.U32.HI UR4, URZ, UR41, UR5 ;  /* 0x00000029ff042299 */ /* 0x000fe40008011605 */
[----:B------:R-:W-:Y:S02]  /*61c0*/  @UP2 USHF.R.U32.HI UR7, URZ, UR41, UR10 ;  /* 0x00000029ff072299 */ /* 0x000fe4000801160a */
[----:B------:R-:W-:Y:S02]  /*61d0*/  UIMAD UR4, UR42, UR4, URZ ;  /* 0x000000042a0472a4 */ /* 0x000fe4000f8e02ff */
[----:B------:R-:W-:Y:S02]  /*61e0*/  UIMAD.WIDE.U32 UR10, UR6, UR40, URZ ;  /* 0x00000028060a72a5 */ /* 0x000fe4000f8e00ff */
[----:B------:R-:W-:Y:S02]  /*61f0*/  USEL UR5, UR38, UR12, !UP1 ;  /* 0x0000000c26057287 */ /* 0x000fe4000c800000 */
[----:B------:R-:W-:Y:S02]  /*6200*/  UIMAD UR8, UR42, UR7, URZ ;  /* 0x000000072a0872a4 */ /* 0x000fe4000f8e02ff */
[----:B------:R-:W-:Y:S03]  /*6210*/  UISETP.GE.AND UP0, UPT, UR6, UR4, UPT ;  /* 0x000000040600728c */ /* 0x000fe6000bf06270 */
[----:B------:R-:W-:Y:S01]  /*6220*/  UMOV UR4, UR11 ;  /* 0x0000000b00047c82 */ /* 0x000fe20008000000 */
[----:B------:R-:W-:Y:S02]  /*6230*/  UISETP.GE.OR UP0, UPT, UR5, UR8, UP0 ;  /* 0x000000080500728c */ /* 0x000fe40008706670 */
[----:B------:R-:W-:Y:S02]  /*6240*/  USHF.R.U32.HI UR4, URZ, UR41, UR4 ;  /* 0x00000029ff047299 */ /* 0x000fe40008011604 */
[----:B------:R-:W-:Y:S02]  /*6250*/  UIMAD.WIDE.U32 UR8, UR5, UR40, URZ ;  /* 0x00000028050872a5 */ /* 0x000fe4000f8e00ff */
[----:B------:R-:W-:Y:S02]  /*6260*/  USEL UR11, UR6, UR4, !UP2 ;  /* 0x00000004060b7287 */ /* 0x000fe4000d000000 */
[----:B------:R-:W-:Y:S02]  /*6270*/  UIADD3 UR8, UPT, UPT, -UR5, URZ, URZ ;  /* 0x000000ff05087290 */ /* 0x000fe4000fffe1ff */
[----:B------:R-:W-:Y:S01]  /*6280*/  UIADD3 UR10, UPT, UPT, -UR11, URZ, URZ ;  /* 0x000000ff0b0a7290 */ /* 0x000fe2000fffe1ff */
[----:B------:R-:W-:Y:S01]  /*6290*/  @!UP0 UMOV UR4, UR9 ;  /* 0x0000000900048c82 */ /* 0x000fe20008000000 */
[----:B------:R-:W-:Y:S02]  /*62a0*/  UIADD3 UR9, UPT, UPT, -UR6, URZ, URZ ;  /* 0x000000ff06097290 */ /* 0x000fe4000fffe1ff */
[----:B------:R-:W-:Y:S02]  /*62b0*/  @!UP0 USHF.R.U32.HI UR4, URZ, UR41, UR4 ;  /* 0x00000029ff048299 */ /* 0x000fe40008011604 */
[----:B------:R-:W-:Y:S02]  /*62c0*/  UIMAD UR10, UR42, UR10, UR6 ;  /* 0x0000000a2a0a72a4 */ /* 0x000fe4000f8e0206 */
[----:B------:R-:W-:Y:S04]  /*62d0*/  @!UP0 USEL UR4, UR5, UR4, !UP2 ;  /* 0x0000000405048287 */ /* 0x000fe8000d000000 */
[----:B------:R-:W-:Y:S02]  /*62e0*/  @!UP0 UIMAD UR10, UR7, UR10, UR4 ;  /* 0x0000000a070a82a4 */ /* 0x000fe4000f8e0204 */
[----:B------:R-:W-:Y:S02]  /*62f0*/  @!UP0 UIADD3 UR11, UPT, UPT, UR11, -UR4, URZ ;  /* 0x800000040b0b8290 */ /* 0x000fe4000fffe0ff */
[----:B------:R-:W-:Y:S02]  /*6300*/  UIMAD UR7, UR43, UR8, UR38 ;  /* 0x000000082b0772a4 */ /* 0x000fe4000f8e0226 */
[----:B------:R-:W-:Y:S02]  /*6310*/  @!UP0 UIMAD UR6, UR11, UR42, UR5 ;  /* 0x0000002a0b0682a4 */ /* 0x000fe4000f8e0205 */
[----:B------:R-:W-:Y:S01]  /*6320*/  UIMAD UR4, UR58, UR9, UR37 ;  /* 0x000000093a0472a4 */ /* 0x000fe2000f8e0225 */
[----:B------:R-:W-:Y:S02]  /*6330*/  @!UP0 UMOV UR5, UR10 ;  /* 0x0000000a00058c82 */ /* 0x000fe40008000000 */
[----:B------:R-:W-:Y:S02]  /*6340*/  UIMAD UR38, UR5, UR43, UR7 ;  /* 0x0000002b052672a4 */ /* 0x000fe4000f8e0207 */
[----:B------:R-:W-:Y:S11]  /*6350*/  UIMAD UR37, UR6, UR58, UR4 ;  /* 0x0000003a062572a4 */ /* 0x000ff6000f8e0204 */
[----:B------:R-:W-:Y:S01]  /*6360*/  @!UPT UIADD3 URZ, UPT, UPT, URZ, URZ, URZ ;  /* 0x000000fffffff290 */ /* 0x000fe2000fffe0ff */
.L_x_104:
[----:B-1----:R-:W-:Y:S01]  /*6370*/  UISETP.NE.AND UP0, UPT, UR39, 0x1, UPT ;  /* 0x000000012700788c */ /* 0x002fe2000bf05270 */
[----:B------:R-:W-:Y:S01]  /*6380*/  R2UR UR11, R103 ;  /* 0x00000000670b72ca */ /* 0x000fe200000e0000 */
[----:B------:R-:W-:Y:S01]  /*6390*/  USHF.L.U32 UR50, UR25, 0x7, URZ ;  /* 0x0000000719327899 */ /* 0x000fe200080006ff */
[----:B------:R-:W-:Y:S01]  /*63a0*/  IADD3 R94, PT, PT, R94, 0x1, RZ ;  /* 0x000000015e5e7810 */ /* 0x000fe20007ffe0ff */
[----:B------:R-:W-:Y:S07]  /*63b0*/  USHF.L.U32 UR49, UR26, 0x6, URZ ;  /* 0x000000061a317899 */ /* 0x000fee00080006ff */
[----:B------:R-:W1:Y:S01]  /*63c0*/  @!UP0 LDCU.128 UR12, c[0x0][0xb10] ;  /* 0x00016200ff0c87ac */ /* 0x000e620008000c00 */
[----:B------:R-:W2:Y:S01]  /*63d0*/  @!UP0 LDCU UR5, c[0x0][0xb0c] ;  /* 0x00016180ff0587ac */ /* 0x000ea20008000800 */
[----:B------:R-:W4:Y:S01]  /*63e0*/  @!UP0 LDCU UR10, c[0x0][0xb20] ;  /* 0x00016400ff0a87ac */ /* 0x000f220008000800 */
[----:B-1----:R-:W-:Y:S02]  /*63f0*/  UIMAD.WIDE.U32 UR8, UR38, UR12, URZ ;  /* 0x0000000c260872a5 */ /* 0x002fe4000f8e00ff */
[----:B------:R-:W-:Y:S02]  /*6400*/  UIMAD.WIDE.U32 UR6, UR37, UR15, URZ ;  /* 0x0000000f250672a5 */ /* 0x000fe4000f8e00ff */
[----:B------:R-:W-:Y:S03]  /*6410*/  @!UP0 UISETP.NE.AND UP1, UPT, UR14, 0x1, UPT ;  /* 0x000000010e00888c */ /* 0x000fe6000bf25270 */
[----:B------:R-:W-:Y:S01]  /*6420*/  @!UP0 UMOV UR4, UR9 ;  /* 0x0000000900048c82 */ /* 0x000fe20008000000 */
[----:B--2---:R-:W-:Y:S02]  /*6430*/  @!UP0 UISETP.NE.AND UP2, UPT, UR5, 0x1, UPT ;  /* 0x000000010500888c */ /* 0x004fe4000bf45270 */
[----:B------:R-:W-:Y:S01]  /*6440*/  @!UP0 USHF.R.U32.HI UR4, URZ, UR13, UR4 ;  /* 0x0000000dff048299 */ /* 0x000fe20008011604 */
[----:B------:R-:W-:Y:S02]  /*6450*/  @!UP0 UMOV UR6, UR7 ;  /* 0x0000000700068c82 */ /* 0x000fe40008000000 */
[----:B----4-:R-:W-:Y:S02]  /*6460*/  @!UP0 USHF.R.U32.HI UR6, URZ, UR10, UR6 ;  /* 0x0000000aff068299 */ /* 0x010fe40008011606 */
[----:B------:R-:W-:Y:S02]  /*6470*/  @!UP0 USEL UR7, UR38, UR4, !UP2 ;  /* 0x0000000426078287 */ /* 0x000fe4000d000000 */
[----:B------:R-:W-:Y:S04]  /*6480*/  @!UP0 USEL UR6, UR37, UR6, !UP1 ;  /* 0x0000000625068287 */ /* 0x000fe8000c800000 */
[----:B------:R-:W-:Y:S02]  /*6490*/  @!UP0 UIADD3 UR4, UPT, UPT, -UR7, UR6, URZ ;  /* 0x0000000607048290 */ /* 0x000fe4000fffe1ff */
[----:B------:R-:W-:Y:S02]  /*64a0*/  @!UP0 UIADD3 UR6, UPT, UPT, UR7, -UR6, URZ ;  /* 0x8000000607068290 */ /* 0x000fe4000fffe0ff */
[----:B------:R-:W-:Y:S02]  /*64b0*/  @!UP0 UIMAD UR38, UR4, UR5, UR38 ;  /* 0x00000005042682a4 */ /* 0x000fe4000f8e0226 */
[----:B------:R-:W-:Y:S02]  /*64c0*/  @!UP0 UIMAD UR37, UR6, UR14, UR37 ;  /* 0x0000000e062582a4 */ /* 0x000fe4000f8e0225 */
[----:B------:R-:W-:Y:S09]  /*64d0*/  ULOP3.LUT UP0, URZ, UR11, 0x1b0, URZ, 0xc0, !UPT ;  /* 0x000001b00bff7892 */ /* 0x000ff2000f80c0ff */
[----:B------:R-:W-:Y:S05]  /*64e0*/  BRA.U !UP0, `(.L_x_105) ;  /* 0x00000001087c7547 */ /* 0x000fea000b800000 */
[----:B------:R-:W1:Y:S01]  /*64f0*/  LDCU.64 UR8, c[0x4][0x80] ;  /* 0x01001000ff0877ac */ /* 0x000e620008000a00 */
[----:B------:R-:W-:Y:S01]  /*6500*/  MOV R2, 0x0 ;  /* 0x0000000000027802 */ /* 0x000fe20000000f00 */
[----:B------:R-:W-:Y:S02]  /*6510*/  HFMA2 R12, -RZ, RZ, 0, 5.9604644775390625e-08 ;  /* 0x00000001ff0c7431 */ /* 0x000fe400000001ff */
[----:B------:R-:W-:Y:S01]  /*6520*/  IMAD.MOV.U32 R8, RZ, RZ, 0x70 ;  /* 0x00000070ff087424 */ /* 0x000fe200078e00ff */
[----:B------:R2:W4:Y:S01]  /*6530*/  LDC.64 R14, c[0x4][R2] ;  /* 0x01000000020e7b82 */ /* 0x0005220000000a00 */
[----:B------:R-:W3:Y:S01]  /*6540*/  LDCU.64 UR6, c[0x4][0x88] ;  /* 0x01001100ff0677ac */ /* 0x000ee20008000a00 */
[----:B------:R-:W-:Y:S01]  /*6550*/  IMAD.MOV.U32 R13, RZ, RZ, RZ ;  /* 0x000000ffff0d7224 */ /* 0x000fe200078e00ff */
[----:B------:R-:W2:Y:S01]  /*6560*/  LDCU.64 UR4, c[0x4][0x8] ;  /* 0x01000100ff0477ac */ /* 0x000ea20008000a00 */
[----:B-1----:R-:W-:Y:S01]  /*6570*/  MOV R5, UR9 ;  /* 0x0000000900057c02 */ /* 0x002fe20008000f00 */
[----:B------:R-:W-:Y:S01]  /*6580*/  IMAD.U32 R4, RZ, RZ, UR8 ;  /* 0x00000008ff047e24 */ /* 0x000fe2000f8e00ff */
[----:B---3--:R-:W-:Y:S01]  /*6590*/  MOV R7, UR7 ;  /* 0x0000000700077c02 */ /* 0x008fe20008000f00 */
[----:B------:R-:W-:Y:S01]  /*65a0*/  IMAD.U32 R6, RZ, RZ, UR6 ;  /* 0x00000006ff067e24 */ /* 0x000fe2000f8e00ff */
[----:B--2---:R-:W-:Y:S01]  /*65b0*/  MOV R11, UR5 ;  /* 0x00000005000b7c02 */ /* 0x004fe20008000f00 */
[----:B------:R-:W-:Y:S02]  /*65c0*/  IMAD.U32 R10, RZ, RZ, UR4 ;  /* 0x00000004ff0a7e24 */ /* 0x000fe4000f8e00ff */
[----:B------:R-:W-:Y:S07]  /*65d0*/  LEPC R20, `(.L_x_106) ;  /* 0x000000001014794e */ /* 0x000fee0000000000 */
[----:B----45:R-:W-:Y:S05]  /*65e0*/  CALL.ABS.NOINC R14 ;  /* 0x000000000e007343 */ /* 0x030fea0003c00000 */
.L_x_106:
[----:B------:R-:W1:Y:S01]  /*65f0*/  LDCU.64 UR8, c[0x4][0x80] ;  /* 0x01001000ff0877ac */ /* 0x000e620008000a00 */
[----:B------:R-:W2:Y:S01]  /*6600*/  LDC.64 R2, c[0x4][R2] ;  /* 0x0100000002027b82 */ /* 0x000ea20000000a00 */
[----:B------:R-:W-:Y:S02]  /*6610*/  HFMA2 R12, -RZ, RZ, 0, 5.9604644775390625e-08 ;  /* 0x00000001ff0c7431 */ /* 0x000fe400000001ff */
[----:B------:R-:W-:Y:S02]  /*6620*/  IMAD.MOV.U32 R8, RZ, RZ, 0x70 ;  /* 0x00000070ff087424 */ /* 0x000fe400078e00ff */
[----:B------:R-:W-:Y:S01]  /*6630*/  IMAD.MOV.U32 R13, RZ, RZ, RZ ;  /* 0x000000ffff0d7224 */ /* 0x000fe200078e00ff */
[----:B------:R-:W3:Y:S01]  /*6640*/  LDCU.64 UR6, c[0x4][0x88] ;  /* 0x01001100ff0677ac */ /* 0x000ee20008000a00 */
[----:B------:R-:W4:Y:S01]  /*6650*/  LDCU.64 UR4, c[0x4][0x8] ;  /* 0x01000100ff0477ac */ /* 0x000f220008000a00 */
[----:B-1----:R-:W-:Y:S02]  /*6660*/  MOV R4, UR8 ;  /* 0x0000000800047c02 */ /* 0x002fe40008000f00 */
[----:B------:R-:W-:Y:S02]  /*6670*/  MOV R5, UR9 ;  /* 0x0000000900057c02 */ /* 0x000fe40008000f00 */
[----:B---3--:R-:W-:Y:S01]  /*6680*/  MOV R7, UR7 ;  /* 0x0000000700077c02 */ /* 0x008fe20008000f00 */
[----:B------:R-:W-:Y:S01]  /*6690*/  IMAD.U32 R6, RZ, RZ, UR6 ;  /* 0x00000006ff067e24 */ /* 0x000fe2000f8e00ff */
[----:B----4-:R-:W-:Y:S01]  /*66a0*/  MOV R11, UR5 ;  /* 0x00000005000b7c02 */ /* 0x010fe20008000f00 */
[----:B------:R-:W-:Y:S02]  /*66b0*/  IMAD.U32 R10, RZ, RZ, UR4 ;  /* 0x00000004ff0a7e24 */ /* 0x000fe4000f8e00ff */
[----:B------:R-:W-:Y:S07]  /*66c0*/  LEPC R20, `(.L_x_105) ;  /* 0x000000001014794e */ /* 0x000fee0000000000 */
[----:B--2---:R-:W-:Y:S05]  /*66d0*/  CALL.ABS.NOINC R2 ;  /* 0x0000000002007343 */ /* 0x004fea0003c00000 */
.L_x_105:
[----:B------:R-:W-:Y:S02]  /*66e0*/  ISETP.NE.U32.AND P0, PT, RZ, UR60, PT ;  /* 0x0000003cff007c0c */ /* 0x000fe4000bf05070 */
[C---:B------:R-:W-:Y:S02]  /*66f0*/  ISETP.NE.U32.AND P1, PT, R82.reuse, RZ, PT ;  /* 0x000000ff5200720c */ /* 0x040fe40003f25070 */
[----:B------:R-:W-:Y:S02]  /*6700*/  ISETP.NE.U32.AND P4, PT, R82, RZ, PT ;  /* 0x000000ff5200720c */ /* 0x000fe40003f85070 */
[----:B------:R-:W-:Y:S02]  /*6710*/  ISETP.NE.AND.EX P0, PT, RZ, UR61, PT, P0 ;  /* 0x0000003dff007c0c */ /* 0x000fe4000bf05300 */
[C---:B------:R-:W-:Y:S02]  /*6720*/  ISETP.NE.AND.EX P1, PT, R83.reuse, RZ, PT, P1 ;  /* 0x000000ff5300720c */ /* 0x040fe40003f25310 */
[----:B------:R-:W-:Y:S02]  /*6730*/  ISETP.NE.AND.EX P4, PT, R83, RZ, P0, P4 ;  /* 0x000000ff5300720c */ /* 0x000fe40000785340 */
[----:B---3--:R-:W-:Y:S02]  /*6740*/  ISETP.NE.U32.AND P5, PT, R78, RZ, PT ;  /* 0x000000ff4e00720c */ /* 0x008fe40003fa5070 */
[----:B------:R-:W-:Y:S02]  /*6750*/  ISETP.NE.U32.AND P3, PT, RZ, UR60, PT ;  /* 0x0000003cff007c0c */ /* 0x000fe4000bf65070 */
[----:B------:R-:W-:Y:S02]  /*6760*/  PLOP3.LUT P2, PT, PT, PT, PT, 0x8, 0x80 ;  /* 0x000000000080781c */ /* 0x000fe40003f4e170 */
[----:B------:R-:W-:Y:S02]  /*6770*/  ISETP.NE.AND.EX P5, PT, R79, RZ, PT, P5 ;  /* 0x000000ff4f00720c */ /* 0x000fe40003fa5350 */
[----:B------:R-:W-:Y:S03]  /*6780*/  ISETP.NE.AND.EX P3, PT, RZ, UR61, PT, P3 ;  /* 0x0000003dff007c0c */ /* 0x000fe6000bf65330 */
[----:B------:R-:W-:Y:S01]  /*6790*/  @!P4 PLOP3.LUT P2, PT, P1, PT, PT, 0x80, 0x8 ;  /* 0x000000000008c81c */ /* 0x000fe20000f4f070 */
[----:B------:R-:W-:Y:S01]  /*67a0*/  @!UPT UIADD3 URZ, UPT, UPT, URZ, URZ, URZ ;  /* 0x000000fffffff290 */ /* 0x000fe2000fffe0ff */
[----:B------:R-:W-:Y:S11]  /*67b0*/  @!P1 BRA `(.L_x_107) ;  /* 0x0000000000309947 */ /* 0x000ff60003800000 */
[----:B------:R-:W-:Y:S01]  /*67c0*/  ISETP.NE.U32.AND P0, PT, R80, RZ, PT ;  /* 0x000000ff5000720c */ /* 0x000fe20003f05070 */
[----:B------:R-:W1:Y:S01]  /*67d0*/  LDCU.64 UR4, c[0x0][0x358] ;  /* 0x00006b00ff0477ac */ /* 0x000e620008000a00 */
[----:B------:R-:W-:Y:S02]  /*67e0*/  IMAD.MOV.U32 R88, RZ, RZ, 0x1 ;  /* 0x00000001ff587424 */ /* 0x000fe400078e00ff */
[----:B------:R-:W-:Y:S11]  /*67f0*/  ISETP.NE.AND.EX P0, PT, R81, RZ, PT, P0 ;  /* 0x000000ff5100720c */ /* 0x000ff60003f05300 */
[----:B------:R-:W-:Y:S02]  /*6800*/  @!UPT UIADD3 URZ, UPT, UPT, URZ, URZ, URZ ;  /* 0x000000fffffff290 */ /* 0x000fe4000fffe0ff */
[----:B------:R-:W2:Y:S01]  /*6810*/  @P0 LDC.64 R2, c[0x0][0x888] ;  /* 0x00022200ff020b82 */ /* 0x000ea20000000a00 */
[----:B------:R-:W-:Y:S04]  /*6820*/  @P0 IMAD R0, R82, UR36, RZ ;  /* 0x0000002452000c24 */ /* 0x000fe8000f8e02ff */
[----:B--2---:R-:W-:Y:S04]  /*6830*/  @P0 IMAD.WIDE R2, R0, 0x4, R2 ;  /* 0x0000000400020825 */ /* 0x004fe800078e0202 */
[----:B------:R-:W-:Y:S01]  /*6840*/  HFMA2 R0, -RZ, RZ, 0, 5.9604644775390625e-08 ;  /* 0x00000001ff007431 */ /* 0x000fe200000001ff */
[----:B-1---5:R1:W5:Y:S04]  /*6850*/  @P0 LDG.E R41, desc[UR4][R2.64] ;  /* 0x0000000402290981 */ /* 0x022368000c1e1900 */
[----:B------:R-:W-:Y:S01]  /*6860*/  @!P0 PRMT R88, R0, 0x7610, R88 ;  /* 0x0000761000588816 */ /* 0x000fe20000000058 */
[----:B-1----:R-:W2:Y:S06]  /*6870*/  @!P0 LDC R41, c[0x0][0x880] ;  /* 0x00022000ff298b82 */ /* 0x002eac0000000800 */
.L_x_107:
[----:B------:R-:W-:Y:S05]  /*6880*/  @!P5 BRA `(.L_x_108) ;  /* 0x000000000024d947 */ /* 0x000fea0003800000 */
[----:B------:R-:W-:Y:S01]  /*6890*/  ISETP.NE.U32.AND P0, PT, R76, RZ, PT ;  /* 0x000000ff4c00720c */ /* 0x000fe20003f05070 */
[----:B------:R-:W1:Y:S03]  /*68a0*/  LDCU.64 UR4, c[0x0][0x358] ;  /* 0x00006b00ff0477ac */ /* 0x000e660008000a00 */
[----:B------:R-:W-:Y:S11]  /*68b0*/  ISETP.NE.AND.EX P0, PT, R77, RZ, PT, P0 ;  /* 0x000000ff4d00720c */ /* 0x000ff60003f05300 */
[----:B------:R-:W-:Y:S02]  /*68c0*/  @!UPT UIADD3 URZ, UPT, UPT, URZ, URZ, URZ ;  /* 0x000000fffffff290 */ /* 0x000fe4000fffe0ff */
[----:B------:R-:W3:Y:S01]  /*68d0*/  @P0 LDC.64 R2, c[0x0][0x8a8] ;  /* 0x00022a00ff020b82 */ /* 0x000ee20000000a00 */
[----:B------:R-:W-:Y:S04]  /*68e0*/  @P0 IMAD R0, R78, UR36, RZ ;  /* 0x000000244e000c24 */ /* 0x000fe8000f8e02ff */
[----:B---3--:R-:W-:Y:S05]  /*68f0*/  @P0 IMAD.WIDE R2, R0, 0x4, R2 ;  /* 0x0000000400020825 */ /* 0x008fea00078e0202 */
[----:B-1---5:R1:W5:Y:S02]  /*6900*/  @P0 LDG.E R38, desc[UR4][R2.64] ;  /* 0x0000000402260981 */ /* 0x022364000c1e1900 */
[----:B-1----:R-:W3:Y:S02]  /*6910*/  @!P0 LDC R38, c[0x0][0x8a0] ;  /* 0x00022800ff268b82 */ /* 0x002ee40000000800 */
.L_x_108:
[----:B--2--5:R-:W-:Y:S01]  /*6920*/  FSETP.NEU.AND P0, PT, R41, RZ, PT ;  /* 0x000000ff2900720b */ /* 0x024fe20003f0d000 */
[----:B------:R-:W-:Y:S01]  /*6930*/  ULOP3.LUT UR4, UR54, 0x1, URZ, 0x3c, !UPT ;  /* 0x0000000136047892 */ /* 0x000fe2000f8e3cff */
[----:B------:R-:W-:Y:S01]  /*6940*/  SEL R5, RZ, 0xffffffff, P3 ;  /* 0xffffffffff057807 */ /* 0x000fe20001800000 */
[----:B------:R-:W-:Y:S01]  /*6950*/  IMAD.U32 R111, RZ, RZ, UR46 ;  /* 0x0000002eff6f7e24 */ /* 0x000fe2000f8e00ff */
[----:B------:R-:W-:Y:S01]  /*6960*/  @!P4 LOP3.LUT P3, RZ, R88, 0xff, RZ, 0xc0, !PT ;  /* 0x000000ff58ffc812 */ /* 0x000fe2000786c0ff */
[----:B------:R-:W-:Y:S01]  /*6970*/  IMAD.SHL.U32 R85, R96, 0x10, RZ ;  /* 0x0000001060557824 */ /* 0x000fe200078e00ff */
[----:B------:R-:W-:Y:S01]  /*6980*/  @!P4 SEL R2, RZ, 0xffffffff, P0 ;  /* 0xffffffffff02c807 */ /* 0x000fe20000000000 */
[----:B------:R-:W-:Y:S01]  /*6990*/  IMAD.U32 R112, RZ, RZ, UR4 ;  /* 0x00000004ff707e24 */ /* 0x000fe2000f8e00ff */
[----:B------:R-:W-:Y:S01]  /*69a0*/  LEA R92, R36, UR47, 0x3 ;  /* 0x0000002f245c7c11 */ /* 0x000fe2000f8e18ff */
[----:B------:R-:W-:Y:S01]  /*69b0*/  IMAD.SHL.U32 R111, R111, 0x2000, RZ ;  /* 0x000020006f6f7824 */ /* 0x000fe200078e00ff */
[----:B------:R-:W-:Y:S01]  /*69c0*/  @P2 SEL R2, R5, R2, !P3 ;  /* 0x0000000205022207 */ /* 0x000fe20005800000 */
[----:B------:R-:W-:Y:S01]  /*69d0*/  IMAD.SHL.U32 R84, R95, 0x10, RZ ;  /* 0x000000105f547824 */ /* 0x000fe200078e00ff */
[----:B------:R-:W-:Y:S01]  /*69e0*/  SHF.L.U32 R3, R98, 0x1f, RZ ;  /* 0x0000001f62037819 */ /* 0x000fe200000006ff */
[----:B------:R-:W-:Y:S01]  /*69f0*/  IMAD.IADD R87, R100, 0x1, R111 ;  /* 0x0000000164577824 */ /* 0x000fe200078e026f */
[----:B------:R-:W-:Y:S01]  /*6a00*/  @!P4 LOP3.LUT R2, R2, 0x1, RZ, 0xc0, !PT ;  /* 0x000000010202c812 */ /* 0x000fe200078ec0ff */
[----:B------:R-:W-:Y:S01]  /*6a10*/  BSSY B1, `(.L_x_109) ;  /* 0x0000038000017945 */ /* 0x000fe20003800000 */
[----:B------:R-:W-:Y:S01]  /*6a20*/  IMAD.MOV.U32 R110, RZ, RZ, 0x1 ;  /* 0x00000001ff6e7424 */ /* 0x000fe200078e00ff */
[----:B------:R-:W-:Y:S02]  /*6a30*/  CS2R R74, SRZ ;  /* 0x00000000004a7805 */ /* 0x000fe4000001ff00 */
[----:B------:R-:W-:Y:S01]  /*6a40*/  ISETP.NE.U32.OR P5, PT, R2, 0x1, P4 ;  /* 0x000000010200780c */ /* 0x000fe200027a5470 */
[----:B------:R-:W-:Y:S01]  /*6a50*/  IMAD.U32 R2, RZ, RZ, UR46 ;  /* 0x0000002eff027e24 */ /* 0x000fe2000f8e00ff */
[----:B------:R-:W-:Y:S01]  /*6a60*/  LOP3.LUT P4, R93, R88, 0xff, RZ, 0xc0, !PT ;  /* 0x000000ff585d7812 */ /* 0x000fe2000788c0ff */
[----:B------:R-:W-:Y:S01]  /*6a70*/  IMAD.IADD R86, R87, 0x1, R85 ;  /* 0x0000000157567824 */ /* 0x000fe200078e0255 */
[----:B------:R-:W-:Y:S01]  /*6a80*/  P2R R109, PR, RZ, 0x20 ;  /* 0x00000020ff6d7803 */ /* 0x000fe20000000000 */
[----:B------:R-:W-:Y:S01]  /*6a90*/  IMAD R39, R36, 0x40, R37 ;  /* 0x0000004024277824 */ /* 0x000fe200078e0225 */
[----:B------:R-:W-:Y:S01]  /*6aa0*/  LEA R0, R2, UR47, 0x3 ;  /* 0x0000002f02007c11 */ /* 0x000fe2000f8e18ff */
[----:B------:R-:W-:Y:S01]  /*6ab0*/  IMAD.U32 R113, RZ, RZ, UR46 ;  /* 0x0000002eff717e24 */ /* 0x000fe2000f8e00ff */
[----:B------:R-:W-:Y:S02]  /*6ac0*/  SEL R2, RZ, 0xffffffff, P0 ;  /* 0xffffffffff027807 */ /* 0x000fe40000000000 */
[----:B------:R-:W-:Y:S02]  /*6ad0*/  CS2R R72, SRZ ;  /* 0x0000000000487805 */ /* 0x000fe4000001ff00 */
[----:B------:R-:W-:Y:S02]  /*6ae0*/  CS2R R66, SRZ ;  /* 0x0000000000427805 */ /* 0x000fe4000001ff00 */
[----:B------:R-:W-:Y:S02]  /*6af0*/  CS2R R64, SRZ ;  /* 0x0000000000407805 */ /* 0x000fe4000001ff00 */
[----:B------:R-:W-:Y:S02]  /*6b00*/  @P1 SEL R2, R5, R2, !P4 ;  /* 0x0000000205021207 */ /* 0x000fe40006000000 */
[----:B------:R-:W-:Y:S02]  /*6b10*/  CS2R R58, SRZ ;  /* 0x00000000003a7805 */ /* 0x000fe4000001ff00 */
[----:B------:R-:W-:Y:S02]  /*6b20*/  @P5 SHF.L.U32 R7, R112, 0x1f, RZ ;  /* 0x0000001f70075819 */ /* 0x000fe400000006ff */
[----:B------:R-:W-:Y:S02]  /*6b30*/  CS2R R56, SRZ ;  /* 0x0000000000387805 */ /* 0x000fe4000001ff00 */
[----:B------:R-:W-:Y:S02]  /*6b40*/  LOP3.LUT R2, R2, 0x1, RZ, 0xc0, !PT ;  /* 0x0000000102027812 */ /* 0x000fe400078ec0ff */
[----:B------:R-:W-:Y:S01]  /*6b50*/  CS2R R50, SRZ ;  /* 0x0000000000327805 */ /* 0x000fe2000001ff00 */
[----:B------:R-:W1:Y:S01]  /*6b60*/  @P5 SYNCS.PHASECHK.TRANS64.TRYWAIT P3, [R0+URZ+0x50], R7 ;  /* 0x00005007000055a7 */ /* 0x000e6200080611ff */
[----:B------:R-:W-:Y:S02]  /*6b70*/  CS2R R48, SRZ ;  /* 0x0000000000307805 */ /* 0x000fe4000001ff00 */
[----:B------:R-:W-:Y:S01]  /*6b80*/  ISETP.NE.U32.AND P0, PT, R2, 0x1, PT ;  /* 0x000000010200780c */ /* 0x000fe20003f05070 */
[----:B------:R-:W-:Y:S02]  /*6b90*/  IMAD.IADD R47, R87, 0x1, R84 ;  /* 0x00000001572f7824 */ /* 0x000fe400078e0254 */
[----:B------:R-:W-:Y:S01]  /*6ba0*/  IMAD.IADD R46, R99, 0x1, R86 ;  /* 0x00000001632e7824 */ /* 0x000fe200078e0256 */
[----:B------:R-:W-:Y:S01]  /*6bb0*/  P2R R114, PR, RZ, 0x1 ;  /* 0x00000001ff727803 */ /* 0x000fe20000000000 */
[----:B------:R2:W4:Y:S01]  /*6bc0*/  SYNCS.PHASECHK.TRANS64.TRYWAIT P2, [R92+URZ+0xb0], R3 ;  /* 0x0000b0035c0075a7 */ /* 0x00052200080411ff */
[----:B-1----:R-:W-:Y:S01]  /*6bd0*/  @P5 SEL R110, RZ, 0x1, !P3 ;  /* 0x00000001ff6e5807 */ /* 0x002fe20005800000 */
[----:B--2---:R-:W-:Y:S06]  /*6be0*/  @!P5 BRA `(.L_x_110) ;  /* 0x000000000068d947 */ /* 0x004fec0003800000 */
[----:B------:R-:W-:Y:S01]  /*6bf0*/  ISETP.NE.AND P0, PT, R110, RZ, PT ;  /* 0x000000ff6e00720c */ /* 0x000fe20003f05270 */
[----:B------:R-:W-:Y:S01]  /*6c00*/  BSSY B0, `(.L_x_111) ;  /* 0x000000d000007945 */ /* 0x000fe20003800000 */
[----:B------:R-:W-:Y:S02]  /*6c10*/  CS2R R50, SRZ ;  /* 0x0000000000327805 */ /* 0x000fe4000001ff00 */
[----:B------:R-:W-:Y:S02]  /*6c20*/  CS2R R48, SRZ ;  /* 0x0000000000307805 */ /* 0x000fe4000001ff00 */
[----:B------:R-:W-:Y:S02]  /*6c30*/  CS2R R58, SRZ ;  /* 0x00000000003a7805 */ /* 0x000fe4000001ff00 */
[----:B------:R-:W-:Y:S02]  /*6c40*/  CS2R R56, SRZ ;  /* 0x0000000000387805 */ /* 0x000fe4000001ff00 */
[----:B------:R-:W-:Y:S02]  /*6c50*/  CS2R R66, SRZ ;  /* 0x0000000000427805 */ /* 0x000fe4000001ff00 */
[----:B------:R-:W-:Y:S02]  /*6c60*/  CS2R R64, SRZ ;  /* 0x0000000000407805 */ /* 0x000fe4000001ff00 */
[----:B------:R-:W-:Y:S02]  /*6c70*/  CS2R R74, SRZ ;  /* 0x00000000004a7805 */ /* 0x000fe4000001ff00 */
[----:B------:R-:W-:Y:S01]  /*6c80*/  CS2R R72, SRZ ;  /* 0x0000000000487805 */ /* 0x000fe2000001ff00 */
[----:B------:R-:W-:Y:S06]  /*6c90*/  @P0 BRA `(.L_x_112) ;  /* 0x00000000000c0947 */ /* 0x000fec0003800000 */
[----:B------:R-:W-:Y:S04]  /*6ca0*/  SHF.L.U32 R5, R112, 0x1f, RZ ;  /* 0x0000001f70057819 */ /* 0x000fe800000006ff */
[----:B------:R-:W1:Y:S02]  /*6cb0*/  SYNCS.PHASECHK.TRANS64.TRYWAIT P0, [R0+URZ+0x50], R5 ;  /* 0x00005005000075a7 */ /* 0x000e6400080011ff */
[----:B-1----:R-:W-:Y:S05]  /*6cc0*/  @!P0 BRA `(.L_x_113) ;  /* 0x0000002400d08947 */ /* 0x002fea0003800000 */
.L_x_112:
[----:B------:R-:W-:Y:S05]  /*6cd0*/  BSYNC B0 ;  /* 0x0000000000007941 */ /* 0x000fea0003800000 */
.L_x_111:
[----:B------:R-:W-:Y:S01]  /*6ce0*/  ISETP.NE.AND P0, PT, R114, RZ, PT ;  /* 0x000000ff7200720c */ /* 0x000fe20003f05270 */
[----:B------:R-:W-:Y:S04]  /*6cf0*/  UIADD3 UR4, UPT, UPT, UR46, 0x1, URZ ;  /* 0x000000012e047890 */ /* 0x000fe8000fffe0ff */
[----:B------:R-:W-:Y:S04]  /*6d00*/  UISETP.NE.AND UP0, UPT, UR4, 0x3, UPT ;  /* 0x000000030400788c */ /* 0x000fe8000bf05270 */
[----:B------:R-:W-:Y:S02]  /*6d10*/  USEL UR5, URZ, 0x1, UP0 ;  /* 0x00000001ff057887 */ /* 0x000fe40008000000 */
[----:B------:R-:W-:Y:S02]  /*6d20*/  USEL UR4, UR4, URZ, UP0 ;  /* 0x000000ff04047287 */ /* 0x000fe40008000000 */
[----:B------:R2:W1:Y:S02]  /*6d30*/  @P0 LDS.128 R48, [R87] ;  /* 0x0000000057300984 */ /* 0x0004640000000c00 */
[----:B------:R-:W-:Y:S02]  /*6d40*/  LOP3.LUT R112, R112, UR5, RZ, 0x3c, !PT ;  /* 0x0000000570707c12 */ /* 0x000fe4000f8e3cff */
[----:B------:R2:W1:Y:S01]  /*6d50*/  @P0 LDS.128 R56, [R86+0x10] ;  /* 0x0000100056380984 */ /* 0x0004620000000c00 */
[----:B------:R-:W-:Y:S03]  /*6d60*/  IMAD.U32 R113, RZ, RZ, UR4 ;  /* 0x00000004ff717e24 */ /* 0x000fe6000f8e00ff */
[----:B------:R2:W1:Y:S04]  /*6d70*/  @P0 LDS.128 R64, [R47+0x20] ;  /* 0x000020002f400984 */ /* 0x0004680000000c00 */
[----:B------:R2:W1:Y:S02]  /*6d80*/  @P0 LDS.128 R72, [R46+0x10] ;  /* 0x000010002e480984 */ /* 0x0004640000000c00 */
.L_x_110:
[----:B------:R-:W-:Y:S05]  /*6d90*/  BSYNC B1 ;  /* 0x0000000000017941 */ /* 0x000fea0003800000 */
.L_x_109:
[----:B-1----:R-:W-:Y:S04]  /*6da0*/  SHF.R.U32.HI R0, RZ, 0x15, R39 ;  /* 0x00000015ff007819 */ /* 0x002fe80000011627 */
[----:B------:R-:W-:Y:S01]  /*6db0*/  LOP3.LUT P0, RZ, R0, 0x3, R89, 0x48, !PT ;  /* 0x0000000300ff7812 */ /* 0x000fe20007804859 */
[----:B------:R-:W-:Y:S01]  /*6dc0*/  @!UPT UIADD3 URZ, UPT, UPT, URZ, URZ, URZ ;  /* 0x000000fffffff290 */ /* 0x000fe2000fffe0ff */
[----:B----4-:R-:W-:Y:S11]  /*6dd0*/  @P2 BRA `(.L_x_114) ;  /* 0x0000000000082947 */ /* 0x010ff60003800000 */
[----:B------:R-:W1:Y:S02]  /*6de0*/  SYNCS.PHASECHK.TRANS64.TRYWAIT P1, [R92+URZ+0xb0], R3 ;  /* 0x0000b0035c0075a7 */ /* 0x000e6400080211ff */
[----:B-1----:R-:W-:Y:S05]  /*6df0*/  @!P1 BRA `(.L_x_115) ;  /* 0x0000002400989947 */ /* 0x002fea0003800000 */
.L_x_114:
[----:B------:R-:W-:Y:S05]  /*6e00*/  @!P0 BRA `(.L_x_116) ;  /* 0x0000000000408947 */ /* 0x000fea0003800000 */
[----:B------:R-:W4:Y:S01]  /*6e10*/  LDCU.64 UR8, c[0x4][0x70] ;  /* 0x01000e00ff0877ac */ /* 0x000f220008000a00 */
[----:B-1----:R-:W-:Y:S01]  /*6e20*/  MOV R3, 0x0 ;  /* 0x0000000000037802 */ /* 0x002fe20000000f00 */
[----:B------:R-:W-:Y:S02]  /*6e30*/  HFMA2 R12, -RZ, RZ, 0, 5.9604644775390625e-08 ;  /* 0x00000001ff0c7431 */ /* 0x000fe400000001ff */
[----:B------:R-:W-:Y:S02]  /*6e40*/  IMAD.MOV.U32 R8, RZ, RZ, 0x192 ;  /* 0x00000192ff087424 */ /* 0x000fe400078e00ff */
[----:B------:R-:W-:Y:S01]  /*6e50*/  IMAD.MOV.U32 R13, RZ, RZ, RZ ;  /* 0x000000ffff0d7224 */ /* 0x000fe200078e00ff */
[----:B------:R-:W1:Y:S01]  /*6e60*/  LDCU.64 UR6, c[0x4][0x78] ;  /* 0x01000f00ff0677ac */ /* 0x000e620008000a00 */
[----:B------:R-:W2:Y:S01]  /*6e70*/  LDC.64 R2, c[0x4][R3] ;  /* 0x0100000003027b82 */ /* 0x000ea20000000a00 */
[----:B------:R-:W5:Y:S01]  /*6e80*/  LDCU.64 UR4, c[0x4][0x10] ;  /* 0x01000200ff0477ac */ /* 0x000f620008000a00 */
[----:B----4-:R-:W-:Y:S01]  /*6e90*/  MOV R5, UR9 ;  /* 0x0000000900057c02 */ /* 0x010fe20008000f00 */
[----:B------:R-:W-:Y:S01]  /*6ea0*/  IMAD.U32 R4, RZ, RZ, UR8 ;  /* 0x00000008ff047e24 */ /* 0x000fe2000f8e00ff */
[----:B-1----:R-:W-:Y:S01]  /*6eb0*/  MOV R7, UR7 ;  /* 0x0000000700077c02 */ /* 0x002fe20008000f00 */
[----:B------:R-:W-:Y:S01]  /*6ec0*/  IMAD.U32 R6, RZ, RZ, UR6 ;  /* 0x00000006ff067e24 */ /* 0x000fe2000f8e00ff */
[----:B-----5:R-:W-:Y:S01]  /*6ed0*/  MOV R11, UR5 ;  /* 0x00000005000b7c02 */ /* 0x020fe20008000f00 */
[----:B------:R-:W-:Y:S02]  /*6ee0*/  IMAD.U32 R10, RZ, RZ, UR4 ;  /* 0x00000004ff0a7e24 */ /* 0x000fe4000f8e00ff */
[----:B------:R-:W-:Y:S07]  /*6ef0*/  LEPC R20, `(.L_x_116) ;  /* 0x000000001014794e */ /* 0x000fee0000000000 */
[----:B--23--:R-:W-:Y:S05]  /*6f00*/  CALL.ABS.NOINC R2 ;  /* 0x0000000002007343 */ /* 0x00cfea0003c00000 */
.L_x_116:
[----:B------:R-:W-:Y:S05]  /*6f10*/  WARPSYNC.ALL ;  /* 0x0000000000007948 */ /* 0x000fea0003800000 */
[----:B------:R-:W-:Y:S01]  /*6f20*/  R2UR UR4, R39 ;  /* 0x00000000270472ca */ /* 0x000fe200000e0000 */
[--C-:B------:R-:W-:Y:S01]  /*6f30*/  HADD2.F32 R40, -RZ, R48.reuse.H0_H0 ;  /* 0x20000030ff287230 */ /* 0x100fe20000004100 */
[----:B------:R-:W-:Y:S01]  /*6f40*/  ISETP.NE.AND P0, PT, R101, RZ, PT ;  /* 0x000000ff6500720c */ /* 0x000fe20003f05270 */
[----:B------:R-:W-:Y:S01]  /*6f50*/  HADD2.F32 R43, -RZ, R48.H1_H1 ;  /* 0x30000030ff2b7230 */ /* 0x000fe20000004100 */
[----:B------:R-:W-:Y:S01]  /*6f60*/  BSSY.RECONVERGENT B0, `(.L_x_117) ;  /* 0x0000085000007945 */ /* 0x000fe20003800200 */
[----:B------:R-:W-:Y:S02]  /*6f70*/  HADD2.F32 R42, -RZ, R49.H0_H0 ;  /* 0x20000031ff2a7230 */ /* 0x000fe40000004100 */
[----:B------:R-:W-:Y:S02]  /*6f80*/  HADD2.F32 R45, -RZ, R51.H0_H0 ;  /* 0x20000033ff2d7230 */ /* 0x000fe40000004100 */
[----:B------:R-:W-:Y:S04]  /*6f90*/  HADD2.F32 R44, -RZ, R75.H1_H1 ;  /* 0x3000004bff2c7230 */ /* 0x000fe80000004100 */
[----:B------:R-:W3:Y:S02]  /*6fa0*/  LDTM.x32 R4, tmem[UR4] ;  /* 0x00000004000479ee */ /* 0x000ee400082c0000 */
[C---:B---3--:R-:W-:Y:S01]  /*6fb0*/  FMUL R0, R38.reuse, R4 ;  /* 0x0000000426007220 */ /* 0x048fe20000400000 */
[C---:B------:R-:W-:Y:S01]  /*6fc0*/  FMUL R2, R38.reuse, R5 ;  /* 0x0000000526027220 */ /* 0x040fe20000400000 */
[C---:B-1----:R-:W-:Y:S01]  /*6fd0*/  FMUL R3, R38.reuse, R6 ;  /* 0x0000000626037220 */ /* 0x042fe20000400000 */
[C---:B------:R-:W-:Y:S01]  /*6fe0*/  FMUL R7, R38.reuse, R7 ;  /* 0x0000000726077220 */ /* 0x040fe20000400000 */
[C---:B------:R-:W-:Y:S01]  /*6ff0*/  FFMA R0, R41.reuse, R40, R0 ;  /* 0x0000002829007223 */ /* 0x040fe20000000000 */
[----:B------:R-:W-:Y:S02]  /*7000*/  HADD2.F32 R40, -RZ, R49.H1_H1 ;  /* 0x30000031ff287230 */ /* 0x000fe40000004100 */
[C---:B------:R-:W-:Y:S01]  /*7010*/  FFMA R2, R41.reuse, R43, R2 ;  /* 0x0000002b29027223 */ /* 0x040fe20000000002 */
[C---:B------:R-:W-:Y:S01]  /*7020*/  FFMA R3, R41.reuse, R42, R3 ;  /* 0x0000002a29037223 */ /* 0x040fe20000000003 */
[--C-:B------:R-:W-:Y:S02]  /*7030*/  HADD2.F32 R43, -RZ, R50.reuse.H0_H0 ;  /* 0x20000032ff2b7230 */ /* 0x100fe40000004100 */
[----:B------:R-:W-:Y:S01]  /*7040*/  FMUL R4, R38, R8 ;  /* 0x0000000826047220 */ /* 0x000fe20000400000 */
[----:B------:R-:W-:Y:S01]  /*7050*/  HADD2.F32 R42, -RZ, R50.H1_H1 ;  /* 0x30000032ff2a7230 */ /* 0x000fe20000004100 */
[----:B------:R-:W-:Y:S01]  /*7060*/  F2FP.F16.F32.PACK_AB R52, R2, R0 ;  /* 0x000000000234723e */ /* 0x000fe200000000ff */
[C---:B------:R-:W-:Y:S01]  /*7070*/  FFMA R7, R41.reuse, R40, R7 ;  /* 0x0000002829077223 */ /* 0x040fe20000000007 */
[----:B------:R-:W-:Y:S01]  /*7080*/  FFMA R4, R41, R43, R4 ;  /* 0x0000002b29047223 */ /* 0x000fe20000000004 */
[C---:B------:R-:W-:Y:S01]  /*7090*/  FMUL R5, R38.reuse, R9 ;  /* 0x0000000926057220 */ /* 0x040fe20000400000 */
[C---:B------:R-:W-:Y:S01]  /*70a0*/  FMUL R6, R38.reuse, R10 ;  /* 0x0000000a26067220 */ /* 0x040fe20000400000 */
[----:B------:R-:W-:Y:S01]  /*70b0*/  HADD2.F32 R40, -RZ, R51.H1_H1 ;  /* 0x30000033ff287230 */ /* 0x000fe20000004100 */
[----:B------:R-:W-:Y:S01]  /*70c0*/  F2FP.F16.F32.PACK_AB R53, R7, R3 ;  /* 0x000000030735723e */ /* 0x000fe200000000ff */
[C---:B------:R-:W-:Y:S01]  /*70d0*/  FFMA R5, R41.reuse, R42, R5 ;  /* 0x0000002a29057223 */ /* 0x040fe20000000005 */
[----:B------:R-:W-:Y:S01]  /*70e0*/  FFMA R6, R41, R45, R6 ;  /* 0x0000002d29067223 */ /* 0x000fe20000000006 */
[C---:B------:R-:W-:Y:S01]  /*70f0*/  FMUL R11, R38.reuse, R11 ;  /* 0x0000000b260b7220 */ /* 0x040fe20000400000 */
[--C-:B------:R-:W-:Y:S02]  /*7100*/  HADD2.F32 R43, -RZ, R56.reuse.H0_H0 ;  /* 0x20000038ff2b7230 */ /* 0x100fe40000004100 */
[C---:B------:R-:W-:Y:S01]  /*7110*/  FMUL R8, R38.reuse, R12 ;  /* 0x0000000c26087220 */ /* 0x040fe20000400000 */
[----:B------:R-:W-:Y:S01]  /*7120*/  F2FP.F16.F32.PACK_AB R54, R5, R4 ;  /* 0x000000040536723e */ /* 0x000fe200000000ff */
[C---:B------:R-:W-:Y:S01]  /*7130*/  FFMA R11, R41.reuse, R40, R11 ;  /* 0x00000028290b7223 */ /* 0x040fe2000000000b */
[----:B------:R-:W-:Y:S02]  /*7140*/  HADD2.F32 R40, -RZ, R56.H1_H1 ;  /* 0x30000038ff287230 */ /* 0x000fe40000004100 */
[----:B------:R-:W-:Y:S01]  /*7150*/  FFMA R8, R41, R43, R8 ;  /* 0x0000002b29087223 */ /* 0x000fe20000000008 */
[C---:B------:R-:W-:Y:S01]  /*7160*/  FMUL R9, R38.reuse, R13 ;  /* 0x0000000d26097220 */ /* 0x040fe20000400000 */
[--C-:B------:R-:W-:Y:S01]  /*7170*/  HADD2.F32 R45, -RZ, R57.reuse.H0_H0 ;  /* 0x20000039ff2d7230 */ /* 0x100fe20000004100 */
[----:B------:R-:W-:Y:S01]  /*7180*/  F2FP.F16.F32.PACK_AB R55, R11, R6 ;  /* 0x000000060b37723e */ /* 0x000fe200000000ff */
[C---:B------:R-:W-:Y:S01]  /*7190*/  FMUL R10, R38.reuse, R14 ;  /* 0x0000000e260a7220 */ /* 0x040fe20000400000 */
[----:B------:R-:W-:Y:S02]  /*71a0*/  HADD2.F32 R42, -RZ, R57.H1_H1 ;  /* 0x30000039ff2a7230 */ /* 0x000fe40000004100 */
[C---:B------:R-:W-:Y:S01]  /*71b0*/  FFMA R9, R41.reuse, R40, R9 ;  /* 0x0000002829097223 */ /* 0x040fe20000000009 */
[C---:B------:R-:W-:Y:S01]  /*71c0*/  FMUL R15, R38.reuse, R15 ;  /* 0x0000000f260f7220 */ /* 0x040fe20000400000 */
[----:B------:R1:W-:Y:S01]  /*71d0*/  STS.128 [R87], R52 ;  /* 0x0000003457007388 */ /* 0x0003e20000000c00 */
[----:B------:R-:W-:Y:S01]  /*71e0*/  FFMA R10, R41, R45, R10 ;  /* 0x0000002d290a7223 */ /* 0x000fe2000000000a */
[--C-:B------:R-:W-:Y:S01]  /*71f0*/  HADD2.F32 R40, -RZ, R58.reuse.H0_H0 ;  /* 0x2000003aff287230 */ /* 0x100fe20000004100 */
[----:B------:R-:W-:Y:S01]  /*7200*/  F2FP.F16.F32.PACK_AB R60, R9, R8 ;  /* 0x00000008093c723e */ /* 0x000fe200000000ff */
[----:B------:R-:W-:Y:S01]  /*7210*/  FFMA R15, R41, R42, R15 ;  /* 0x0000002a290f7223 */ /* 0x000fe2000000000f */
[C---:B------:R-:W-:Y:S01]  /*7220*/  FMUL R12, R38.reuse, R16 ;  /* 0x00000010260c7220 */ /* 0x040fe20000400000 */
[----:B------:R-:W-:Y:S02]  /*7230*/  HADD2.F32 R42, -RZ, R58.H1_H1 ;  /* 0x3000003aff2a7230 */ /* 0x000fe40000004100 */
[C---:B------:R-:W-:Y:S01]  /*7240*/  FMUL R13, R38.reuse, R17 ;  /* 0x00000011260d7220 */ /* 0x040fe20000400000 */
[--C-:B------:R-:W-:Y:S01]  /*7250*/  HADD2.F32 R43, -RZ, R59.reuse.H0_H0 ;  /* 0x2000003bff2b7230 */ /* 0x100fe20000004100 */
[----:B------:R-:W-:Y:S01]  /*7260*/  F2FP.F16.F32.PACK_AB R61, R15, R10 ;  /* 0x0000000a0f3d723e */ /* 0x000fe200000000ff */
[C---:B------:R-:W-:Y:S01]  /*7270*/  FFMA R12, R41.reuse, R40, R12 ;  /* 0x00000028290c7223 */ /* 0x040fe2000000000c */
[C---:B------:R-:W-:Y:S01]  /*7280*/  FFMA R13, R41.reuse, R42, R13 ;  /* 0x0000002a290d7223 */ /* 0x040fe2000000000d */
[C---:B------:R-:W-:Y:S01]  /*7290*/  FMUL R14, R38.reuse, R18 ;  /* 0x00000012260e7220 */ /* 0x040fe20000400000 */
[----:B------:R-:W-:Y:S02]  /*72a0*/  HADD2.F32 R40, -RZ, R59.H1_H1 ;  /* 0x3000003bff287230 */ /* 0x000fe40000004100 */
[C---:B------:R-:W-:Y:S01]  /*72b0*/  FMUL R19, R38.reuse, R19 ;  /* 0x0000001326137220 */ /* 0x040fe20000400000 */
[C---:B------:R-:W-:Y:S01]  /*72c0*/  FMUL R16, R38.reuse, R20 ;  /* 0x0000001426107220 */ /* 0x040fe20000400000 */
[C---:B------:R-:W-:Y:S01]  /*72d0*/  FFMA R14, R41.reuse, R43, R14 ;  /* 0x0000002b290e7223 */ /* 0x040fe2000000000e */
[--C-:B------:R-:W-:Y:S02]  /*72e0*/  HADD2.F32 R43, -RZ, R64.reuse.H0_H0 ;  /* 0x20000040ff2b7230 */ /* 0x100fe40000004100 */
[C---:B------:R-:W-:Y:S01]  /*72f0*/  FFMA R19, R41.reuse, R40, R19 ;  /* 0x0000002829137223 */ /* 0x040fe20000000013 */
[----:B------:R-:W-:Y:S02]  /*7300*/  HADD2.F32 R42, -RZ, R64.H1_H1 ;  /* 0x30000040ff2a7230 */ /* 0x000fe40000004100 */
[C---:B------:R-:W-:Y:S01]  /*7310*/  FMUL R17, R38.reuse, R21 ;  /* 0x0000001526117220 */ /* 0x040fe20000400000 */
[--C-:B------:R-:W-:Y:S02]  /*7320*/  HADD2.F32 R45, -RZ, R65.reuse.H0_H0 ;  /* 0x20000041ff2d7230 */ /* 0x100fe40000004100 */
[C---:B------:R-:W-:Y:S01]  /*7330*/  FMUL R18, R38.reuse, R22 ;  /* 0x0000001626127220 */ /* 0x040fe20000400000 */
[----:B------:R-:W-:Y:S02]  /*7340*/  HADD2.F32 R40, -RZ, R65.H1_H1 ;  /* 0x30000041ff287230 */ /* 0x000fe40000004100 */
[C---:B------:R-:W-:Y:S01]  /*7350*/  FMUL R23, R38.reuse, R23 ;  /* 0x0000001726177220 */ /* 0x040fe20000400000 */
[C---:B------:R-:W-:Y:S01]  /*7360*/  FFMA R16, R41.reuse, R43, R16 ;  /* 0x0000002b29107223 */ /* 0x040fe20000000010 */
[C---:B------:R-:W-:Y:S01]  /*7370*/  FFMA R17, R41.reuse, R42, R17 ;  /* 0x0000002a29117223 */ /* 0x040fe20000000011 */
[C---:B------:R-:W-:Y:S01]  /*7380*/  FFMA R18, R41.reuse, R45, R18 ;  /* 0x0000002d29127223 */ /* 0x040fe20000000012 */
[C---:B------:R-:W-:Y:S01]  /*7390*/  FFMA R23, R41.reuse, R40, R23 ;  /* 0x0000002829177223 */ /* 0x040fe20000000017 */
[--C-:B------:R-:W-:Y:S02]  /*73a0*/  HADD2.F32 R43, -RZ, R66.reuse.H0_H0 ;  /* 0x20000042ff2b7230 */ /* 0x100fe40000004100 */
[C---:B------:R-:W-:Y:S01]  /*73b0*/  FMUL R20, R38.reuse, R24 ;  /* 0x0000001826147220 */ /* 0x040fe20000400000 */
        /* <DEDUP_REMOVED lines=9> */
[----:B------:R-:W-:Y:S01]  /*7450*/  FFMA R27, R41, R42, R27 ;  /* 0x0000002a291b7223 */ /* 0x000fe2000000001b */
[--C-:B------:R-:W-:Y:S02]  /*7460*/  HADD2.F32 R40, -RZ, R72.reuse.H0_H0 ;  /* 0x20000048ff287230 */ /* 0x100fe40000004100 */
[C---:B------:R-:W-:Y:S01]  /*7470*/  FMUL R24, R38.reuse, R28 ;  /* 0x0000001c26187220 */ /* 0x040fe20000400000 */
[----:B------:R-:W-:Y:S02]  /*7480*/  HADD2.F32 R42, -RZ, R72.H1_H1 ;  /* 0x30000048ff2a7230 */ /* 0x000fe40000004100 */
[C---:B------:R-:W-:Y:S01]  /*7490*/  FMUL R25, R38.reuse, R29 ;  /* 0x0000001d26197220 */ /* 0x040fe20000400000 */
[--C-:B------:R-:W-:Y:S02]  /*74a0*/  HADD2.F32 R43, -RZ, R73.reuse.H0_H0 ;  /* 0x20000049ff2b7230 */ /* 0x100fe40000004100 */
[C---:B------:R-:W-:Y:S01]  /*74b0*/  FMUL R26, R38.reuse, R30 ;  /* 0x0000001e261a7220 */ /* 0x040fe20000400000 */
[----:B------:R-:W-:Y:S01]  /*74c0*/  F2FP.F16.F32.PACK_AB R62, R13, R12 ;  /* 0x0000000c0d3e723e */ /* 0x000fe200000000ff */
[----:B------:R-:W-:Y:S01]  /*74d0*/  FFMA R24, R41, R40, R24 ;  /* 0x0000002829187223 */ /* 0x000fe20000000018 */
[----:B------:R-:W-:Y:S01]  /*74e0*/  F2FP.F16.F32.PACK_AB R63, R19, R14 ;  /* 0x0000000e133f723e */ /* 0x000fe200000000ff */
[C---:B------:R-:W-:Y:S01]  /*74f0*/  FFMA R25, R41.reuse, R42, R25 ;  /* 0x0000002a29197223 */ /* 0x040fe20000000019 */
[C---:B------:R-:W-:Y:S01]  /*7500*/  FFMA R26, R41.reuse, R43, R26 ;  /* 0x0000002b291a7223 */ /* 0x040fe2000000001a */
[----:B------:R-:W-:Y:S02]  /*7510*/  HADD2.F32 R40, -RZ, R73.H1_H1 ;  /* 0x30000049ff287230 */ /* 0x000fe40000004100 */
[C---:B------:R-:W-:Y:S01]  /*7520*/  FMUL R31, R38.reuse, R31 ;  /* 0x0000001f261f7220 */ /* 0x040fe20000400000 */
[----:B------:R1:W-:Y:S01]  /*7530*/  STS.128 [R86+0x10], R60 ;  /* 0x0000103c56007388 */ /* 0x0003e20000000c00 */
[--C-:B------:R-:W-:Y:S02]  /*7540*/  HADD2.F32 R43, -RZ, R74.reuse.H0_H0 ;  /* 0x2000004aff2b7230 */ /* 0x100fe40000004100 */
[C---:B------:R-:W-:Y:S01]  /*7550*/  FMUL R28, R38.reuse, R32 ;  /* 0x00000020261c7220 */ /* 0x040fe20000400000 */
[----:B------:R-:W-:Y:S02]  /*7560*/  HADD2.F32 R42, -RZ, R74.H1_H1 ;  /* 0x3000004aff2a7230 */ /* 0x000fe40000004100 */
[C---:B------:R-:W-:Y:S01]  /*7570*/  FMUL R29, R38.reuse, R33 ;  /* 0x00000021261d7220 */ /* 0x040fe20000400000 */
[----:B------:R-:W-:Y:S02]  /*7580*/  HADD2.F32 R45, -RZ, R75.H0_H0 ;  /* 0x2000004bff2d7230 */ /* 0x000fe40000004100 */
[C---:B------:R-:W-:Y:S01]  /*7590*/  FMUL R30, R38.reuse, R34 ;  /* 0x00000022261e7220 */ /* 0x040fe20000400000 */
[----:B------:R-:W-:Y:S01]  /*75a0*/  FFMA R31, R41, R40, R31 ;  /* 0x00000028291f7223 */ /* 0x000fe2000000001f */
[----:B------:R-:W-:Y:S01]  /*75b0*/  FMUL R35, R38, R35 ;  /* 0x0000002326237220 */ /* 0x000fe20000400000 */
[----:B------:R-:W-:Y:S01]  /*75c0*/  F2FP.F16.F32.PACK_AB R68, R17, R16 ;  /* 0x000000101144723e */ /* 0x000fe200000000ff */
[----:B------:R-:W-:Y:S01]  /*75d0*/  FFMA R28, R41, R43, R28 ;  /* 0x0000002b291c7223 */ /* 0x000fe2000000001c */
[----:B------:R-:W-:Y:S01]  /*75e0*/  F2FP.F16.F32.PACK_AB R69, R23, R18 ;  /* 0x000000121745723e */ /* 0x000fe200000000ff */
[----:B------:R-:W-:Y:S01]  /*75f0*/  FFMA R29, R41, R42, R29 ;  /* 0x0000002a291d7223 */ /* 0x000fe2000000001d */
[----:B------:R-:W-:Y:S01]  /*7600*/  F2FP.F16.F32.PACK_AB R70, R21, R20 ;  /* 0x000000141546723e */ /* 0x000fe200000000ff */
[----:B------:R-:W-:Y:S01]  /*7610*/  FFMA R30, R41, R45, R30 ;  /* 0x0000002d291e7223 */ /* 0x000fe2000000001e */
[----:B------:R-:W-:Y:S01]  /*7620*/  F2FP.F16.F32.PACK_AB R71, R27, R22 ;  /* 0x000000161b47723e */ /* 0x000fe200000000ff */
[----:B------:R-:W-:Y:S01]  /*7630*/  FFMA R35, R41, R44, R35 ;  /* 0x0000002c29237223 */ /* 0x000fe20000000023 */
[----:B------:R-:W-:Y:S02]  /*7640*/  F2FP.F16.F32.PACK_AB R104, R25, R24 ;  /* 0x000000181968723e */ /* 0x000fe400000000ff */
[----:B------:R-:W-:Y:S01]  /*7650*/  F2FP.F16.F32.PACK_AB R105, R31, R26 ;  /* 0x0000001a1f69723e */ /* 0x000fe200000000ff */
[----:B------:R1:W-:Y:S01]  /*7660*/  STS.128 [R47+0x20], R68 ;  /* 0x000020442f007388 */ /* 0x0003e20000000c00 */
[----:B------:R-:W-:Y:S02]  /*7670*/  F2FP.F16.F32.PACK_AB R106, R29, R28 ;  /* 0x0000001c1d6a723e */ /* 0x000fe400000000ff */
[----:B------:R-:W-:Y:S05]  /*7680*/  F2FP.F16.F32.PACK_AB R107, R35, R30 ;  /* 0x0000001e236b723e */ /* 0x000fea00000000ff */
[----:B------:R1:W-:Y:S01]  /*7690*/  STS.128 [R46+0x10], R104 ;  /* 0x000010682e007388 */ /* 0x0003e20000000c00 */
[----:B------:R-:W-:Y:S01]  /*76a0*/  @!PT LDS RZ, [RZ] ;  /* 0x00000000fffff984 */ /* 0x000fe20000000800 */
[----:B------:R-:W-:Y:S01]  /*76b0*/  @!PT LDS RZ, [RZ] ;  /* 0x00000000fffff984 */ /* 0x000fe20000000800 */
[----:B------:R-:W-:Y:S01]  /*76c0*/  @!PT LDS RZ, [RZ] ;  /* 0x00000000fffff984 */ /* 0x000fe20000000800 */
[----:B------:R-:W-:Y:S01]  /*76d0*/  @!PT LDS RZ, [RZ] ;  /* 0x00000000fffff984 */ /* 0x000fe20000000800 */
[----:B------:R3:W-:Y:S07]  /*76e0*/  MEMBAR.ALL.CTA ;  /* 0x0000000000007992 */ /* 0x0007ee0000008000 */
[----:B---3--:R-:W3:Y:S02]  /*76f0*/  FENCE.VIEW.ASYNC.S ;  /* 0x00000000000073c6 */ /* 0x008ee40000000000 */
[----:B---3--:R-:W-:Y:S06]  /*7700*/  BAR.SYNC.DEFER_BLOCKING 0x1, 0x80 ;  /* 0x0042000000007b1d */ /* 0x008fec0000010000 */
[----:B------:R-:W-:Y:S05]  /*7710*/  @P0 BRA `(.L_x_118) ;  /* 0x0000000000240947 */ /* 0x000fea0003800000 */
[----:B------:R-:W3:Y:S01]  /*7720*/  LDCU.64 UR6, c[0x0][0x348] ;  /* 0x00006900ff0677ac */ /* 0x000ee20008000a00 */
[----:B------:R-:W-:Y:S01]  /*7730*/  R2UR UR5, R111 ;  /* 0x000000006f0572ca */ /* 0x000fe200000e0000 */
[----:B------:R-:W-:Y:S11]  /*7740*/  UMOV UR51, UR36 ;  /* 0x0000002400337c82 */ /* 0x000ff60008000000 */
[----:B------:R-:W-:Y:S01]  /*7750*/  @!UPT UIADD3 URZ, UPT, UPT, URZ, URZ, URZ ;  /* 0x000000fffffff290 */ /* 0x000fe2000fffe0ff */
[----:B------:R-:W-:Y:S02]  /*7760*/  UIADD3 UR48, UPT, UPT, UR47, 0x200, UR5 ;  /* 0x000002002f307890 */ /* 0x000fe4000fffe005 */
[----:B---3--:R-:W-:Y:S04]  /*7770*/  UIADD3 UR4, UP0, UPT, UR6, 0x680, URZ ;  /* 0x0000068006047890 */ /* 0x008fe8000ff1e0ff */
[----:B------:R-:W-:Y:S09]  /*7780*/  UIADD3.X UR5, UPT, UPT, URZ, UR7, URZ, UP0, !UPT ;  /* 0x00000007ff057290 */ /* 0x000ff200087fe4ff */
[----:B------:R3:W-:Y:S02]  /*7790*/  UTMASTG.3D [UR48], [UR4] ;  /* 0x00000030040073b5 */ /* 0x0007e40008010000 */
[----:B---3--:R0:W-:Y:S02]  /*77a0*/  UTMACMDFLUSH ;  /* 0x00000000000079b7 */ /* 0x0081e40000000000 */
.L_x_118:
[----:B------:R-:W-:Y:S05]  /*77b0*/  BSYNC.RECONVERGENT B0 ;  /* 0x0000000000007941 */ /* 0x000fea0003800200 */
.L_x_117:
[----:B------:R-:W-:Y:S01]  /*77c0*/  UIADD3 UR44, UPT, UPT, UR46, 0x1, URZ ;  /* 0x000000012e2c7890 */ /* 0x000fe2000fffe0ff */
[----:B------:R-:W-:Y:S03]  /*77d0*/  BSSY.RECONVERGENT B0, `(.L_x_119) ;  /* 0x0000005000007945 */ /* 0x000fe60003800200 */
[----:B------:R-:W-:Y:S04]  /*77e0*/  UISETP.NE.AND UP0, UPT, UR44, 0x3, UPT ;  /* 0x000000032c00788c */ /* 0x000fe8000bf05270 */
[----:B------:R-:W-:Y:S01]  /*77f0*/  USEL UR45, UR44, URZ, UP0 ;  /* 0x000000ff2c2d7287 */ /* 0x000fe20008000000 */
[----:B------:R-:W-:Y:S11]  /*7800*/  @P0 BRA `(.L_x_120) ;  /* 0x0000000000040947 */ /* 0x000ff60003800000 */
[----:B------:R-:W-:Y:S04]  /*7810*/  DEPBAR.LE SB0, 0x1 ;  /* 0x000080400000791a */ /* 0x000fe80000000000 */
.L_x_120:
[----:B------:R-:W-:Y:S05]  /*7820*/  BSYNC.RECONVERGENT B0 ;  /* 0x0000000000007941 */ /* 0x000fea0003800200 */
.L_x_119:
[----:B------:R-:W-:Y:S01]  /*7830*/  BAR.SYNC.DEFER_BLOCKING 0x1, 0x80 ;  /* 0x0042000000007b1d */ /* 0x000fe20000010000 */
[----:B------:R-:W-:Y:S01]  /*7840*/  ISETP.NE.AND P1, PT, R109, RZ, PT ;  /* 0x000000ff6d00720c */ /* 0x000fe20003f25270 */
[----:B------:R-:W-:Y:S01]  /*7850*/  UISETP.NE.AND UP0, UPT, UR53, URZ, UPT ;  /* 0x000000ff3500728c */ /* 0x000fe2000bf05270 */
[----:B------:R-:W-:Y:S11]  /*7860*/  LEA R2, R113, UR47, 0x3 ;  /* 0x0000002f71027c11 */ /* 0x000ff6000f8e18ff */
[----:B------:R-:W-:Y:S01]  /*7870*/  @P1 SHF.L.U32 R3, R112, 0x1f, RZ ;  /* 0x0000001f70031819 */ /* 0x000fe200000006ff */
[----:B------:R-:W-:Y:S06]  /*7880*/  BRA.U !UP0, `(.L_x_121) ;  /* 0x0000000108247547 */ /* 0x000fec000b800000 */
[----:B------:R-:W-:Y:S01]  /*7890*/  IMAD.U32 R5, RZ, RZ, UR52 ;  /* 0x00000034ff057e24 */ /* 0x000fe2000f8e00ff */
[----:B------:R-:W-:Y:S01]  /*78a0*/  MOV R0, UR55 ;  /* 0x0000003700007c02 */ /* 0x000fe20008000f00 */
[----:B------:R-:W-:Y:S03]  /*78b0*/  UIADD3 UR4, UPT, UPT, UR52, 0x1, URZ ;  /* 0x0000000134047890 */ /* 0x000fe6000fffe0ff */
[----:B------:R-:W-:Y:S01]  /*78c0*/  @P1 LEA R5, R5, UR47, 0x3 ;  /* 0x0000002f05051c11 */ /* 0x000fe2000f8e18ff */
[----:B------:R-:W-:Y:S04]  /*78d0*/  UISETP.NE.AND UP0, UPT, UR4, 0x3, UPT ;  /* 0x000000030400788c */ /* 0x000fe8000bf05270 */
[----:B------:R-:W-:Y:S01]  /*78e0*/  @P1 VIADD R5, R5, 0x68 ;  /* 0x0000006805051836 */ /* 0x000fe20000000000 */
[----:B------:R-:W-:Y:S04]  /*78f0*/  USEL UR52, UR4, URZ, UP0 ;  /* 0x000000ff04347287 */ /* 0x000fe80008000000 */
[----:B------:R-:W-:Y:S04]  /*7900*/  @P1 PRMT R0, R0, 0x654, R5 ;  /* 0x0000065400001816 */ /* 0x000fe80000000005 */
[----:B------:R3:W-:Y:S04]  /*7910*/  @P1 SYNCS.ARRIVE.TRANS64.RED.A1T0 RZ, [R0+URZ], RZ ;  /* 0x000000ff00ff19a7 */ /* 0x0007e800081004ff */
.L_x_121:
[----:B------:R-:W4:Y:S01]  /*7920*/  @P1 SYNCS.PHASECHK.TRANS64.TRYWAIT P0, [R2+URZ+0x50], R3 ;  /* 0x00005003020015a7 */ /* 0x000f2200080011ff */
[----:B------:R-:W-:Y:S01]  /*7930*/  BSSY B1, `(.L_x_122) ;  /* 0x0000015000017945 */ /* 0x000fe20003800000 */
[----:B----4-:R-:W-:Y:S03]  /*7940*/  @P1 SEL R110, RZ, 0x1, !P0 ;  /* 0x00000001ff6e1807 */ /* 0x010fe60004000000 */
[----:B------:R-:W-:Y:S05]  /*7950*/  @!P1 BRA `(.L_x_123) ;  /* 0x0000000000489947 */ /* 0x000fea0003800000 */
[----:B------:R-:W-:Y:S01]  /*7960*/  ISETP.NE.AND P1, PT, R114, RZ, PT ;  /* 0x000000ff7200720c */ /* 0x000fe20003f25270 */
[----:B------:R-:W-:Y:S01]  /*7970*/  BSSY B0, `(.L_x_124) ;  /* 0x000000a000007945 */ /* 0x000fe20003800000 */
[----:B------:R-:W-:Y:S11]  /*7980*/  ISETP.NE.AND P0, PT, R110, RZ, PT ;  /* 0x000000ff6e00720c */ /* 0x000ff60003f05270 */
[----:B------:R-:W-:Y:S04]  /*7990*/  @P1 IMAD R113, R113, 0x2000, R100 ;  /* 0x0000200071711824 */ /* 0x000fe800078e0264 */
[----:B------:R-:W-:Y:S01]  /*79a0*/  @P1 IMAD.IADD R4, R85, 0x1, R113 ;  /* 0x0000000155041824 */ /* 0x000fe200078e0271 */
[----:B------:R-:W-:Y:S03]  /*79b0*/  @P1 IADD3 R3, PT, PT, R84, R113, RZ ;  /* 0x0000007154031210 */ /* 0x000fe60007ffe0ff */
[----:B---3--:R-:W-:Y:S01]  /*79c0*/  @P1 IMAD.IADD R0, R99, 0x1, R4 ;  /* 0x0000000163001824 */ /* 0x008fe200078e0204 */
[----:B------:R-:W-:Y:S06]  /*79d0*/  @P0 BRA `(.L_x_125) ;  /* 0x00000000000c0947 */ /* 0x000fec0003800000 */
[----:B------:R-:W-:Y:S04]  /*79e0*/  SHF.L.U32 R5, R112, 0x1f, RZ ;  /* 0x0000001f70057819 */ /* 0x000fe800000006ff */
[----:B------:R-:W3:Y:S02]  /*79f0*/  SYNCS.PHASECHK.TRANS64.TRYWAIT P0, [R2+URZ+0x50], R5 ;  /* 0x00005005020075a7 */ /* 0x000ee400080011ff */
[----:B---3--:R-:W-:Y:S05]  /*7a00*/  @!P0 BRA `(.L_x_126) ;  /* 0x0000001800a88947 */ /* 0x008fea0003800000 */
.L_x_125:
[----:B------:R-:W-:Y:S05]  /*7a10*/  BSYNC B0 ;  /* 0x0000000000007941 */ /* 0x000fea0003800000 */
.L_x_124:
[----:B------:R-:W-:Y:S11]  /*7a20*/  ISETP.NE.AND P0, PT, R114, RZ, PT ;  /* 0x000000ff7200720c */ /* 0x000ff60003f05270 */
[----:B------:R-:W-:Y:S02]  /*7a30*/  @!UPT UIADD3 URZ, UPT, UPT, URZ, URZ, URZ ;  /* 0x000000fffffff290 */ /* 0x000fe4000fffe0ff */
[----:B------:R4:W1:Y:S04]  /*7a40*/  @P0 LDS.128 R48, [R113] ;  /* 0x0000000071300984 */ /* 0x0008680000000c00 */
[----:B------:R4:W1:Y:S04]  /*7a50*/  @P0 LDS.128 R64, [R3+0x20] ;  /* 0x0000200003400984 */ /* 0x0008680000000c00 */
[----:B------:R4:W1:Y:S04]  /*7a60*/  @P0 LDS.128 R56, [R4+0x10] ;  /* 0x0000100004380984 */ /* 0x0008680000000c00 */
[----:B------:R4:W1:Y:S02]  /*7a70*/  @P0 LDS.128 R72, [R0+0x10] ;  /* 0x0000100000480984 */ /* 0x0008640000000c00 */
.L_x_123:
[----:B------:R-:W-:Y:S05]  /*7a80*/  BSYNC B1 ;  /* 0x0000000000017941 */ /* 0x000fea0003800000 */
.L_x_122:
[----:B---34-:R-:W-:Y:S05]  /*7a90*/  VIADD R0, R39, 0x20 ;  /* 0x0000002027007836 */ /* 0x018fea0000000000 */
[----:B------:R-:W-:Y:S04]  /*7aa0*/  SHF.R.U32.HI R0, RZ, 0x15, R0 ;  /* 0x00000015ff007819 */ /* 0x000fe80000011600 */
[----:B------:R-:W-:Y:S11]  /*7ab0*/  LOP3.LUT P0, RZ, R0, 0x3, R89, 0x48, !PT ;  /* 0x0000000300ff7812 */ /* 0x000ff60007804859 */
[----:B------:R-:W-:Y:S02]  /*7ac0*/  @!UPT UIADD3 URZ, UPT, UPT, URZ, URZ, URZ ;  /* 0x000000fffffff290 */ /* 0x000fe4000fffe0ff */
[----:B------:R-:W-:Y:S05]  /*7ad0*/  @!P0 BRA `(.L_x_127) ;  /* 0x0000000000408947 */ /* 0x000fea0003800000 */
[----:B------:R-:W3:Y:S01]  /*7ae0*/  LDCU.64 UR8, c[0x4][0x70] ;  /* 0x01000e00ff0877ac */ /* 0x000ee20008000a00 */
[----:B------:R-:W-:Y:S01]  /*7af0*/  MOV R3, 0x0 ;  /* 0x0000000000037802 */ /* 0x000fe20000000f00 */
[----:B------:R-:W-:Y:S02]  /*7b00*/  HFMA2 R12, -RZ, RZ, 0, 5.9604644775390625e-08 ;  /* 0x00000001ff0c7431 */ /* 0x000fe400000001ff */
[----:B------:R-:W-:Y:S02]  /*7b10*/  IMAD.MOV.U32 R8, RZ, RZ, 0x192 ;  /* 0x00000192ff087424 */ /* 0x000fe400078e00ff */
[----:B------:R-:W-:Y:S01]  /*7b20*/  IMAD.MOV.U32 R13, RZ, RZ, RZ ;  /* 0x000000ffff0d7224 */ /* 0x000fe200078e00ff */
[----:B------:R-:W4:Y:S01]  /*7b30*/  LDCU.64 UR6, c[0x4][0x78] ;  /* 0x01000f00ff0677ac */ /* 0x000f220008000a00 */
[----:B------:R-:W1:Y:S01]  /*7b40*/  LDC.64 R2, c[0x4][R3] ;  /* 0x0100000003027b82 */ /* 0x000e620000000a00 */
[----:B------:R-:W5:Y:S01]  /*7b50*/  LDCU.64 UR4, c[0x4][0x10] ;  /* 0x01000200ff0477ac */ /* 0x000f620008000a00 */
[----:B---3--:R-:W-:Y:S01]  /*7b60*/  MOV R5, UR9 ;  /* 0x0000000900057c02 */ /* 0x008fe20008000f00 */
[----:B------:R-:W-:Y:S01]  /*7b70*/  IMAD.U32 R4, RZ, RZ, UR8 ;  /* 0x00000008ff047e24 */ /* 0x000fe2000f8e00ff */
[----:B----4-:R-:W-:Y:S01]  /*7b80*/  MOV R7, UR7 ;  /* 0x0000000700077c02 */ /* 0x010fe20008000f00 */
[----:B------:R-:W-:Y:S01]  /*7b90*/  IMAD.U32 R6, RZ, RZ, UR6 ;  /* 0x00000006ff067e24 */ /* 0x000fe2000f8e00ff */
[----:B-----5:R-:W-:Y:S01]  /*7ba0*/  MOV R11, UR5 ;  /* 0x00000005000b7c02 */ /* 0x020fe20008000f00 */
[----:B------:R-:W-:Y:S02]  /*7bb0*/  IMAD.U32 R10, RZ, RZ, UR4 ;  /* 0x00000004ff0a7e24 */ /* 0x000fe4000f8e00ff */
[----:B------:R-:W-:Y:S07]  /*7bc0*/  LEPC R20, `(.L_x_127) ;  /* 0x000000001014794e */ /* 0x000fee0000000000 */
[----:B-12---:R-:W-:Y:S05]  /*7bd0*/  CALL.ABS.NOINC R2 ;  /* 0x0000000002007343 */ /* 0x006fea0003c00000 */
.L_x_127:
[----:B------:R-:W-:Y:S01]  /*7be0*/  ISETP.NE.AND P0, PT, R101, RZ, PT ;  /* 0x000000ff6500720c */ /* 0x000fe20003f05270 */
[----:B------:R-:W-:Y:S05]  /*7bf0*/  WARPSYNC.ALL ;  /* 0x0000000000007948 */ /* 0x000fea0003800000 */
[----:B------:R-:W-:Y:S01]  /*7c00*/  R2UR UR4, R39 ;  /* 0x00000000270472ca */ /* 0x000fe200000e0000 */
[--C-:B-1----:R-:W-:Y:S01]  /*7c10*/  HADD2.F32 R40, -RZ, R48.reuse.H0_H0 ;  /* 0x20000030ff287230 */ /* 0x102fe20000004100 */
[----:B------:R-:W-:Y:S01]  /*7c20*/  IADD3 R92, PT, PT, R92, 0xd0, RZ ;  /* 0x000000d05c5c7810 */ /* 0x000fe20007ffe0ff */
[----:B------:R-:W-:Y:S01]  /*7c30*/  HADD2.F32 R42, -RZ, R48.H1_H1 ;  /* 0x30000030ff2a7230 */ /* 0x000fe20000004100 */
[----:B------:R-:W-:Y:S01]  /*7c40*/  BSSY.RECONVERGENT B0, `(.L_x_128) ;  /* 0x000008d000007945 */ /* 0x000fe20003800200 */
[--C-:B------:R-:W-:Y:S01]  /*7c50*/  HADD2.F32 R43, -RZ, R49.reuse.H0_H0 ;  /* 0x20000031ff2b7230 */ /* 0x100fe20000004100 */
[----:B------:R-:W-:Y:S01]  /*7c60*/  LOP3.LUT R92, R92, 0xfefffff8, RZ, 0xc0, !PT ;  /* 0xfefffff85c5c7812 */ /* 0x000fe200078ec0ff */
[----:B------:R-:W-:Y:S02]  /*7c70*/  HADD2.F32 R44, -RZ, R49.H1_H1 ;  /* 0x30000031ff2c7230 */ /* 0x000fe40000004100 */
[--C-:B------:R-:W-:Y:S02]  /*7c80*/  HADD2.F32 R45, -RZ, R50.reuse.H0_H0 ;  /* 0x20000032ff2d7230 */ /* 0x100fe40000004100 */
[----:B--2---:R-:W-:Y:S02]  /*7c90*/  HADD2.F32 R46, -RZ, R50.H1_H1 ;  /* 0x30000032ff2e7230 */ /* 0x004fe40000004100 */
[----:B------:R-:W1:Y:S01]  /*7ca0*/  LDTM.x32 R4, tmem[UR4+0x20] ;  /* 0x00002004000479ee */ /* 0x000e6200082c0000 */
[----:B------:R-:W-:Y:S01]  /*7cb0*/  NOP ;  /* 0x0000000000007918 */ /* 0x000fe20000000000 */
[----:B-1----:R1:W-:Y:S01]  /*7cc0*/  SYNCS.ARRIVE.TRANS64.RED.A1T0 RZ, [R92+URZ], RZ ;  /* 0x000000ff5cff79a7 */ /* 0x0023e200081004ff */
[----:B------:R-:W-:Y:S01]  /*7cd0*/  USHF.L.U32 UR4, UR45, 0xd, URZ ;  /* 0x0000000d2d047899 */ /* 0x000fe200080006ff */
[--C-:B------:R-:W-:Y:S02]  /*7ce0*/  HADD2.F32 R47, -RZ, R51.reuse.H0_H0 ;  /* 0x20000033ff2f7230 */ /* 0x100fe40000004100 */
[----:B------:R-:W-:Y:S02]  /*7cf0*/  HADD2.F32 R48, -RZ, R51.H1_H1 ;  /* 0x30000033ff307230 */ /* 0x000fe40000004100 */
[--C-:B------:R-:W-:Y:S01]  /*7d00*/  HADD2.F32 R49, -RZ, R56.reuse.H0_H0 ;  /* 0x20000038ff317230 */ /* 0x100fe20000004100 */
[----:B------:R-:W-:Y:S01]  /*7d10*/  IADD3 R111, PT, PT, R100, UR4, RZ ;  /* 0x00000004646f7c10 */ /* 0x000fe2000fffe0ff */
[----:B------:R-:W-:Y:S02]  /*7d20*/  HADD2.F32 R51, -RZ, R56.H1_H1 ;  /* 0x30000038ff337230 */ /* 0x000fe40000004100 */
[--C-:B------:R-:W-:Y:S01]  /*7d30*/  HADD2.F32 R50, -RZ, R57.reuse.H0_H0 ;  /* 0x20000039ff327230 */ /* 0x100fe20000004100 */
[-C--:B------:R-:W-:Y:S01]  /*7d40*/  IADD3 R110, PT, PT, R85, R111.reuse, RZ ;  /* 0x0000006f556e7210 */ /* 0x080fe20007ffe0ff */
[----:B------:R-:W-:Y:S01]  /*7d50*/  HADD2.F32 R52, -RZ, R57.H1_H1 ;  /* 0x30000039ff347230 */ /* 0x000fe20000004100 */
[----:B------:R-:W-:Y:S01]  /*7d60*/  IADD3 R111, PT, PT, R84, R111, RZ ;  /* 0x0000006f546f7210 */ /* 0x000fe20007ffe0ff */
[--C-:B------:R-:W-:Y:S01]  /*7d70*/  HADD2.F32 R53, -RZ, R58.reuse.H0_H0 ;  /* 0x2000003aff357230 */ /* 0x100fe20000004100 */
[----:B------:R-:W-:Y:S01]  /*7d80*/  IADD3 R120, PT, PT, R99, R110, RZ ;  /* 0x0000006e63787210 */ /* 0x000fe20007ffe0ff */
[----:B------:R-:W-:Y:S02]  /*7d90*/  HADD2.F32 R54, -RZ, R58.H1_H1 ;  /* 0x3000003aff367230 */ /* 0x000fe40000004100 */
[--C-:B------:R-:W-:Y:S02]  /*7da0*/  HADD2.F32 R55, -RZ, R59.reuse.H0_H0 ;  /* 0x2000003bff377230 */ /* 0x100fe40000004100 */
[----:B------:R-:W-:Y:S02]  /*7db0*/  HADD2.F32 R56, -RZ, R59.H1_H1 ;  /* 0x3000003bff387230 */ /* 0x000fe40000004100 */
[C---:B------:R-:W-:Y:S01]  /*7dc0*/  FMUL R4, R38.reuse, R4 ;  /* 0x0000000426047220 */ /* 0x040fe20000400000 */
[C---:B------:R-:W-:Y:S01]  /*7dd0*/  FMUL R5, R38.reuse, R5 ;  /* 0x0000000526057220 */ /* 0x040fe20000400000 */
[C---:B------:R-:W-:Y:S01]  /*7de0*/  FMUL R6, R38.reuse, R6 ;  /* 0x0000000626067220 */ /* 0x040fe20000400000 */
[C---:B------:R-:W-:Y:S01]  /*7df0*/  FMUL R7, R38.reuse, R7 ;  /* 0x0000000726077220 */ /* 0x040fe20000400000 */
[C---:B------:R-:W-:Y:S01]  /*7e00*/  FFMA R4, R41.reuse, R40, R4 ;  /* 0x0000002829047223 */ /* 0x040fe20000000004 */
[C---:B------:R-:W-:Y:S01]  /*7e10*/  FFMA R5, R41.reuse, R42, R5 ;  /* 0x0000002a29057223 */ /* 0x040fe20000000005 */
[C---:B------:R-:W-:Y:S01]  /*7e20*/  FFMA R6, R41.reuse, R43, R6 ;  /* 0x0000002b29067223 */ /* 0x040fe20000000006 */
[----:B------:R-:W-:Y:S01]  /*7e30*/  FFMA R7, R41, R44, R7 ;  /* 0x0000002c29077223 */ /* 0x000fe20000000007 */
[C---:B------:R-:W-:Y:S01]  /*7e40*/  FMUL R8, R38.reuse, R8 ;  /* 0x0000000826087220 */ /* 0x040fe20000400000 */
[C---:B------:R-:W-:Y:S01]  /*7e50*/  FMUL R9, R38.reuse, R9 ;  /* 0x0000000926097220 */ /* 0x040fe20000400000 */
[----:B------:R-:W-:Y:S01]  /*7e60*/  F2FP.F16.F32.PACK_AB R84, R5, R4 ;  /* 0x000000040554723e */ /* 0x000fe200000000ff */
[C---:B------:R-:W-:Y:S01]  /*7e70*/  FMUL R10, R38.reuse, R10 ;  /* 0x0000000a260a7220 */ /* 0x040fe20000400000 */
[----:B------:R-:W-:Y:S01]  /*7e80*/  F2FP.F16.F32.PACK_AB R85, R7, R6 ;  /* 0x000000060755723e */ /* 0x000fe200000000ff */
[C---:B------:R-:W-:Y:S01]  /*7e90*/  FFMA R8, R41.reuse, R45, R8 ;  /* 0x0000002d29087223 */ /* 0x040fe20000000008 */
[C---:B------:R-:W-:Y:S01]  /*7ea0*/  FFMA R9, R41.reuse, R46, R9 ;  /* 0x0000002e29097223 */ /* 0x040fe20000000009 */
[----:B------:R-:W-:Y:S01]  /*7eb0*/  FFMA R10, R41, R47, R10 ;  /* 0x0000002f290a7223 */ /* 0x000fe2000000000a */
[C---:B------:R-:W-:Y:S01]  /*7ec0*/  FMUL R11, R38.reuse, R11 ;  /* 0x0000000b260b7220 */ /* 0x040fe20000400000 */
[C---:B------:R-:W-:Y:S01]  /*7ed0*/  FMUL R0, R38.reuse, R12 ;  /* 0x0000000c26007220 */ /* 0x040fe20000400000 */
[C---:B------:R-:W-:Y:S01]  /*7ee0*/  FMUL R2, R38.reuse, R13 ;  /* 0x0000000d26027220 */ /* 0x040fe20000400000 */
[----:B------:R-:W-:Y:S01]  /*7ef0*/  F2FP.F16.F32.PACK_AB R86, R9, R8 ;  /* 0x000000080956723e */ /* 0x000fe200000000ff */
[C---:B------:R-:W-:Y:S01]  /*7f00*/  FFMA R11, R41.reuse, R48, R11 ;  /* 0x00000030290b7223 */ /* 0x040fe2000000000b */
[C---:B------:R-:W-:Y:S01]  /*7f10*/  FFMA R0, R41.reuse, R49, R0 ;  /* 0x0000003129007223 */ /* 0x040fe20000000000 */
[C---:B------:R-:W-:Y:S01]  /*7f20*/  FFMA R2, R41.reuse, R51, R2 ;  /* 0x0000003329027223 */ /* 0x040fe20000000002 */
[C---:B------:R-:W-:Y:S01]  /*7f30*/  FMUL R3, R38.reuse, R14 ;  /* 0x0000000e26037220 */ /* 0x040fe20000400000 */
[C---:B------:R-:W-:Y:S01]  /*7f40*/  FMUL R15, R38.reuse, R15 ;  /* 0x0000000f260f7220 */ /* 0x040fe20000400000 */
[C---:B------:R-:W-:Y:S01]  /*7f50*/  FMUL R12, R38.reuse, R16 ;  /* 0x00000010260c7220 */ /* 0x040fe20000400000 */
[C---:B------:R-:W-:Y:S01]  /*7f60*/  FMUL R13, R38.reuse, R17 ;  /* 0x00000011260d7220 */ /* 0x040fe20000400000 */
[C---:B------:R-:W-:Y:S01]  /*7f70*/  FFMA R3, R41.reuse, R50, R3 ;  /* 0x0000003229037223 */ /* 0x040fe20000000003 */
[C---:B------:R-:W-:Y:S01]  /*7f80*/  FMUL R14, R38.reuse, R18 ;  /* 0x00000012260e7220 */ /* 0x040fe20000400000 */
[----:B------:R-:W-:Y:S01]  /*7f90*/  FFMA R15, R41, R52, R15 ;  /* 0x00000034290f7223 */ /* 0x000fe2000000000f */
[--C-:B------:R-:W-:Y:S02]  /*7fa0*/  HADD2.F32 R57, -RZ, R64.reuse.H0_H0 ;  /* 0x20000040ff397230 */ /* 0x100fe40000004100 */
[C---:B------:R-:W-:Y:S01]  /*7fb0*/  FMUL R19, R38.reuse, R19 ;  /* 0x0000001326137220 */ /* 0x040fe20000400000 */
[----:B------:R-:W-:Y:S01]  /*7fc0*/  F2FP.F16.F32.PACK_AB R87, R11, R10 ;  /* 0x0000000a0b57723e */ /* 0x000fe200000000ff */
[C---:B------:R-:W-:Y:S01]  /*7fd0*/  FFMA R12, R41.reuse, R53, R12 ;  /* 0x00000035290c7223 */ /* 0x040fe2000000000c */
[----:B------:R-:W-:Y:S02]  /*7fe0*/  HADD2.F32 R58, -RZ, R64.H1_H1 ;  /* 0x30000040ff3a7230 */ /* 0x000fe40000004100 */
[C---:B------:R-:W-:Y:S01]  /*7ff0*/  FMUL R16, R38.reuse, R20 ;  /* 0x0000001426107220 */ /* 0x040fe20000400000 */
[C---:B------:R-:W-:Y:S01]  /*8000*/  FFMA R13, R41.reuse, R54, R13 ;  /* 0x00000036290d7223 */ /* 0x040fe2000000000d */
[----:B------:R1:W-:Y:S01]  /*8010*/  STS.128 [R100+UR4], R84 ;  /* 0x0000005464007988 */ /* 0x0003e20008000c04 */
[--C-:B------:R-:W-:Y:S02]  /*8020*/  HADD2.F32 R59, -RZ, R65.reuse.H0_H0 ;  /* 0x20000041ff3b7230 */ /* 0x100fe40000004100 */
[C---:B------:R-:W-:Y:S01]  /*8030*/  FMUL R17, R38.reuse, R21 ;  /* 0x0000001526117220 */ /* 0x040fe20000400000 */
[C---:B------:R-:W-:Y:S01]  /*8040*/  FFMA R14, R41.reuse, R55, R14 ;  /* 0x00000037290e7223 */ /* 0x040fe2000000000e */
[----:B------:R-:W-:Y:S02]  /*8050*/  HADD2.F32 R60, -RZ, R65.H1_H1 ;  /* 0x30000041ff3c7230 */ /* 0x000fe40000004100 */
[C---:B------:R-:W-:Y:S01]  /*8060*/  FMUL R18, R38.reuse, R22 ;  /* 0x0000001626127220 */ /* 0x040fe20000400000 */
[C---:B------:R-:W-:Y:S01]  /*8070*/  FFMA R19, R41.reuse, R56, R19 ;  /* 0x0000003829137223 */ /* 0x040fe20000000013 */
        /* <DEDUP_REMOVED lines=13> */
[----:B------:R-:W-:Y:S01]  /*8150*/  FMUL R27, R38, R27 ;  /* 0x0000001b261b7220 */ /* 0x000fe20000400000 */
[----:B------:R-:W-:Y:S01]  /*8160*/  F2FP.F16.F32.PACK_AB R104, R2, R0 ;  /* 0x000000000268723e */ /* 0x000fe200000000ff */
[----:B------:R-:W-:Y:S01]  /*8170*/  FFMA R20, R41, R61, R20 ;  /* 0x0000003d29147223 */ /* 0x000fe20000000014 */
[----:B------:R-:W-:Y:S01]  /*8180*/  F2FP.F16.F32.PACK_AB R105, R15, R3 ;  /* 0x000000030f69723e */ /* 0x000fe200000000ff */
[----:B------:R-:W-:Y:S01]  /*8190*/  HADD2.F32 R66, -RZ, R72.H1_H1 ;  /* 0x30000048ff427230 */ /* 0x000fe20000004100 */
[----:B------:R-:W-:Y:S01]  /*81a0*/  F2FP.F16.F32.PACK_AB R106, R13, R12 ;  /* 0x0000000c0d6a723e */ /* 0x000fe200000000ff */
[C---:B------:R-:W-:Y:S01]  /*81b0*/  FMUL R24, R38.reuse, R28 ;  /* 0x0000001c26187220 */ /* 0x040fe20000400000 */
[----:B------:R-:W-:Y:S01]  /*81c0*/  F2FP.F16.F32.PACK_AB R107, R19, R14 ;  /* 0x0000000e136b723e */ /* 0x000fe200000000ff */
[C---:B------:R-:W-:Y:S01]  /*81d0*/  FFMA R21, R41.reuse, R62, R21 ;  /* 0x0000003e29157223 */ /* 0x040fe20000000015 */
[--C-:B------:R-:W-:Y:S02]  /*81e0*/  HADD2.F32 R67, -RZ, R73.reuse.H0_H0 ;  /* 0x20000049ff437230 */ /* 0x100fe40000004100 */
[C---:B------:R-:W-:Y:S01]  /*81f0*/  FMUL R25, R38.reuse, R29 ;  /* 0x0000001d26197220 */ /* 0x040fe20000400000 */
[C---:B------:R-:W-:Y:S01]  /*8200*/  FFMA R22, R41.reuse, R63, R22 ;  /* 0x0000003f29167223 */ /* 0x040fe20000000016 */
[----:B------:R1:W-:Y:S01]  /*8210*/  STS.128 [R110+0x10], R104 ;  /* 0x000010686e007388 */ /* 0x0003e20000000c00 */
        /* <DEDUP_REMOVED lines=35> */
[----:B--2---:R-:W2:Y:S02]  /*8450*/  FENCE.VIEW.ASYNC.S ;  /* 0x00000000000073c6 */ /* 0x004ea40000000000 */
[----:B--2---:R-:W-:Y:S06]  /*8460*/  BAR.SYNC.DEFER_BLOCKING 0x1, 0x80 ;  /* 0x0042000000007b1d */ /* 0x004fec0000010000 */
[----:B------:R-:W-:Y:S05]  /*8470*/  @P0 BRA `(.L_x_129) ;  /* 0x0000000000240947 */ /* 0x000fea0003800000 */
[----:B------:R-:W2:Y:S01]  /*8480*/  LDCU.64 UR10, c[0x0][0x348] ;  /* 0x00006900ff0a77ac */ /* 0x000ea20008000a00 */
[----:B------:R-:W-:Y:S02]  /*8490*/  UIADD3 UR9, UPT, UPT, UR49, 0x20, URZ ;  /* 0x0000002031097890 */ /* 0x000fe4000fffe0ff */
[----:B------:R-:W-:Y:S02]  /*84a0*/  UIADD3 UR8, UPT, UPT, UR47, 0x200, UR4 ;  /* 0x000002002f087890 */ /* 0x000fe4000fffe004 */
[----:B--2---:R-:W-:Y:S03]  /*84b0*/  UIADD3 UR6, UP0, UPT, UR10, 0x680, URZ ;  /* 0x000006800a067890 */ /* 0x004fe6000ff1e0ff */
[----:B------:R-:W-:Y:S01]  /*84c0*/  UMOV UR10, UR50 ;  /* 0x00000032000a7c82 */ /* 0x000fe20008000000 */
[----:B------:R-:W-:Y:S03]  /*84d0*/  UIADD3.X UR7, UPT, UPT, URZ, UR11, URZ, UP0, !UPT ;  /* 0x0000000bff077290 */ /* 0x000fe600087fe4ff */
[----:B------:R-:W-:Y:S06]  /*84e0*/  UMOV UR11, UR36 ;  /* 0x00000024000b7c82 */ /* 0x000fec0008000000 */
[----:B------:R2:W-:Y:S02]  /*84f0*/  UTMASTG.3D [UR8], [UR6] ;  /* 0x00000008060073b5 */ /* 0x0005e40008010000 */
[----:B--2---:R0:W-:Y:S02]  /*8500*/  UTMACMDFLUSH ;  /* 0x00000000000079b7 */ /* 0x0041e40000000000 */
.L_x_129:
[----:B------:R-:W-:Y:S05]  /*8510*/  BSYNC.RECONVERGENT B0 ;  /* 0x0000000000007941 */ /* 0x000fea0003800200 */
.L_x_128:
[----:B------:R-:W-:Y:S01]  /*8520*/  UIADD3 UR4, UPT, UPT, UR45, 0x1, URZ ;  /* 0x000000012d047890 */ /* 0x000fe2000fffe0ff */
[----:B------:R-:W-:Y:S03]  /*8530*/  BSSY.RECONVERGENT B0, `(.L_x_130) ;  /* 0x0000008000007945 */ /* 0x000fe60003800200 */
[----:B------:R-:W-:Y:S04]  /*8540*/  UISETP.NE.AND UP0, UPT, UR4, 0x3, UPT ;  /* 0x000000030400788c */ /* 0x000fe8000bf05270 */
[----:B------:R-:W-:Y:S02]  /*8550*/  UISETP.EQ.XOR UP1, UPT, UR44, 0x3, !UP0 ;  /* 0x000000032c00788c */ /* 0x000fe4000c722a70 */
[----:B------:R-:W-:Y:S02]  /*8560*/  USEL UR46, UR4, URZ, UP0 ;  /* 0x000000ff042e7287 */ /* 0x000fe40008000000 */
[----:B------:R-:W-:Y:S04]  /*8570*/  USEL UR5, URZ, 0x1, !UP1 ;  /* 0x00000001ff057887 */ /* 0x000fe8000c800000 */
[----:B------:R-:W-:Y:S01]  /*8580*/  ULOP3.LUT UR54, UR54, UR5, URZ, 0x3c, !UPT ;  /* 0x0000000536367292 */ /* 0x000fe2000f8e3cff */
[----:B------:R-:W-:Y:S11]  /*8590*/  @P0 BRA `(.L_x_131) ;  /* 0x0000000000040947 */ /* 0x000ff60003800000 */
[----:B------:R-:W-:Y:S04]  /*85a0*/  DEPBAR.LE SB0, 0x1 ;  /* 0x000080400000791a */ /* 0x000fe80000000000 */
.L_x_131:
[----:B------:R-:W-:Y:S05]  /*85b0*/  BSYNC.RECONVERGENT B0 ;  /* 0x0000000000007941 */ /* 0x000fea0003800200 */
.L_x_130:
[----:B------:R-:W-:Y:S01]  /*85c0*/  BAR.SYNC.DEFER_BLOCKING 0x1, 0x80 ;  /* 0x0042000000007b1d */ /* 0x000fe20000010000 */
[----:B------:R-:W-:Y:S01]  /*85d0*/  UISETP.NE.AND UP0, UPT, UR53, -0x2, UPT ;  /* 0xfffffffe3500788c */ /* 0x000fe2000bf05270 */
[----:B------:R-:W-:Y:S08]  /*85e0*/  IADD3 R0, PT, PT, R36, 0x1, RZ ;  /* 0x0000000124007810 */ /* 0x000ff00007ffe0ff */
[----:B------:R-:W-:Y:S05]  /*85f0*/  BRA.U !UP0, `(.L_x_132) ;  /* 0x0000000108287547 */ /* 0x000fea000b800000 */
[----:B------:R-:W-:Y:S01]  /*8600*/  ISETP.NE.AND P0, PT, R109, RZ, PT ;  /* 0x000000ff6d00720c */ /* 0x000fe20003f05270 */
[----:B------:R-:W-:Y:S01]  /*8610*/  IMAD.U32 R3, RZ, RZ, UR52 ;  /* 0x00000034ff037e24 */ /* 0x000fe2000f8e00ff */
[----:B------:R-:W-:Y:S01]  /*8620*/  UIADD3 UR4, UPT, UPT, UR52, 0x1, URZ ;  /* 0x0000000134047890 */ /* 0x000fe2000fffe0ff */
[----:B------:R-:W-:Y:S03]  /*8630*/  IMAD.U32 R2, RZ, RZ, UR55 ;  /* 0x00000037ff027e24 */ /* 0x000fe6000f8e00ff */
[----:B------:R-:W-:Y:S04]  /*8640*/  UISETP.NE.AND UP0, UPT, UR4, 0x3, UPT ;  /* 0x000000030400788c */ /* 0x000fe8000bf05270 */
[----:B------:R-:W-:Y:S03]  /*8650*/  USEL UR52, UR4, URZ, UP0 ;  /* 0x000000ff04347287 */ /* 0x000fe60008000000 */
[----:B------:R-:W-:Y:S05]  /*8660*/  @P0 LEA R3, R3, UR47, 0x3 ;  /* 0x0000002f03030c11 */ /* 0x000fea000f8e18ff */
[----:B------:R-:W-:Y:S05]  /*8670*/  @P0 VIADD R3, R3, 0x68 ;  /* 0x0000006803030836 */ /* 0x000fea0000000000 */
[----:B------:R-:W-:Y:S04]  /*8680*/  @P0 PRMT R2, R2, 0x654, R3 ;  /* 0x0000065402020816 */ /* 0x000fe80000000003 */
[----:B------:R2:W-:Y:S03]  /*8690*/  @P0 SYNCS.ARRIVE.TRANS64.RED.A1T0 RZ, [R2+URZ], RZ ;  /* 0x000000ff02ff09a7 */ /* 0x0005e600081004ff */
.L_x_132:
[----:B------:R-:W-:Y:S01]  /*86a0*/  R2UR UR6, R108 ;  /* 0x000000006c0672ca */ /* 0x000fe200000e0000 */
[----:B------:R-:W-:Y:S01]  /*86b0*/  UIADD3 UR53, UPT, UPT, UR53, 0x2, URZ ;  /* 0x0000000235357890 */ /* 0x000fe2000fffe0ff */
[----:B------:R-:W-:Y:S02]  /*86c0*/  R2UR UR5, R90 ;  /* 0x000000005a0572ca */ /* 0x000fe400000e0000 */
[----:B------:R-:W-:Y:S02]  /*86d0*/  R2UR UR4, R91 ;  /* 0x000000005b0472ca */ /* 0x000fe400000e0000 */
[----:B------:R-:W-:Y:S02]  /*86e0*/  R2UR UR36, R102 ;  /* 0x00000000662472ca */ /* 0x000fe400000e0000 */
[----:B------:R-:W-:Y:S02]  /*86f0*/  ISETP.NE.AND P0, PT, R94, 0x2, PT ;  /* 0x000000025e00780c */ /* 0x000fe40003f05270 */
[----:B------:R-:W-:Y:S02]  /*8700*/  ISETP.NE.AND P1, PT, R0, 0x4, PT ;  /* 0x000000040000780c */ /* 0x000fe40003f25270 */
[----:B--2---:R-:W-:Y:S01]  /*8710*/  SEL R2, RZ, 0x1, P0 ;  /* 0x00000001ff027807 */ /* 0x004fe20000000000 */
[----:B------:R-:W-:Y:S01]  /*8720*/  UISETP.NE.AND UP0, UPT, UR6, URZ, UPT ;  /* 0x000000ff0600728c */ /* 0x000fe2000bf05270 */
[----:B------:R-:W-:Y:S01]  /*8730*/  SEL R3, RZ, 0x1, P1 ;  /* 0x00000001ff037807 */ /* 0x000fe20000800000 */
[----:B------:R-:W-:Y:S01]  /*8740*/  UIADD3 UR26, UPT, UPT, UR37, UR5, URZ ;  /* 0x00000005251a7290 */ /* 0x000fe2000fffe0ff */
[----:B------:R-:W-:Y:S01]  /*8750*/  LOP3.LUT R97, R97, R2, RZ, 0x3c, !PT ;  /* 0x0000000261617212 */ /* 0x000fe200078e3cff */
[----:B------:R-:W-:Y:S01]  /*8760*/  UIADD3 UR25, UPT, UPT, UR38, UR4, URZ ;  /* 0x0000000426197290 */ /* 0x000fe2000fffe0ff */
[----:B------:R-:W-:Y:S02]  /*8770*/  LOP3.LUT R98, R98, R3, RZ, 0x3c, !PT ;  /* 0x0000000362627212 */ /* 0x000fe400078e3cff */
[----:B------:R-:W-:Y:S02]  /*8780*/  SEL R94, R94, RZ, P0 ;  /* 0x000000ff5e5e7207 */ /* 0x000fe40000000000 */
[----:B------:R-:W-:Y:S01]  /*8790*/  SEL R36, R0, RZ, P1 ;  /* 0x000000ff00247207 */ /* 0x000fe20000800000 */
[----:B------:R-:W-:Y:S06]  /*87a0*/  BRA.U UP0, `(.L_x_133) ;  /* 0xffffffd5009c7547 */ /* 0x000fec000b83ffff */
[----:B------:R-:W2:Y:S01]  /*87b0*/  LDCU.64 UR4, c[0x0][0x888] ;  /* 0x00011100ff0477ac */ /* 0x000ea20008000a00 */
[----:B------:R-:W3:Y:S01]  /*87c0*/  LDCU.64 UR6, c[0x0][0x890] ;  /* 0x00011200ff0677ac */ /* 0x000ee20008000a00 */
[----:B--2---:R-:W-:Y:S02]  /*87d0*/  ISETP.NE.U32.AND P2, PT, RZ, UR4, PT ;  /* 0x00000004ff007c0c */ /* 0x004fe4000bf45070 */
[----:B---3--:R-:W-:Y:S02]  /*87e0*/  ISETP.NE.U32.AND P1, PT, RZ, UR6, PT ;  /* 0x00000006ff007c0c */ /* 0x008fe4000bf25070 */
[----:B------:R-:W-:Y:S02]  /*87f0*/  ISETP.NE.AND.EX P2, PT, RZ, UR5, PT, P2 ;  /* 0x00000005ff007c0c */ /* 0x000fe4000bf45320 */
[----:B------:R-:W-:-:S13]  /*8800*/  ISETP.NE.AND.EX P0, PT, RZ, UR7, PT, P1 ;  /* 0x00000007ff007c0c */ /* 0x000fda000bf05310 */
[----:B------:R-:W-:Y:S05]  /*8810*/  @P2 BRA P0, `(.L_x_134) ;  /* 0x00000000003c2947 */ /* 0x000fea0000000000 */
[----:B------:R-:W-:-:S13]  /*8820*/  ISETP.NE.AND.EX P1, PT, RZ, UR7, PT, P1 ;  /* 0x00000007ff007c0c */ /* 0x000fda000bf25310 */
[----:B------:R-:W-:Y:S05]  /*8830*/  @P1 BRA `(.L_x_135) ;  /* 0x00000000000c1947 */ /* 0x000fea0003800000 */
[----:B------:R-:W-:-:S13]  /*8840*/  FSETP.NEU.AND P0, PT, R41, RZ, PT ;  /* 0x000000ff2900720b */ /* 0x000fda0003f0d000 */
[----:B------:R-:W-:Y:S05]  /*8850*/  @!P0 EXIT ;  /* 0x000000000000894d */ /* 0x000fea0003800000 */
[----:B------:R-:W-:Y:S05]  /*8860*/  BRA `(.L_x_134) ;  /* 0x0000000000287947 */ /* 0x000fea0003800000 */
.L_x_135:
[----:B------:R-:W-:Y:S01]  /*8870*/  ISETP.NE.AND P0, PT, R93, RZ, PT ;  /* 0x000000ff5d00720c */ /* 0x000fe20003f05270 */
[----:B------:R-:W-:-:S12]  /*8880*/  BSSY.RECONVERGENT B0, `(.L_x_134) ;  /* 0x0000008000007945 */ /* 0x000fd80003800200 */
[----:B------:R-:W-:Y:S05]  /*8890*/  @P0 BRA `(.L_x_136) ;  /* 0x0000000000100947 */ /* 0x000fea0003800000 */
[----:B------:R-:W-:-:S04]  /*88a0*/  ISETP.NE.U32.AND P0, PT, RZ, UR4, PT ;  /* 0x00000004ff007c0c */ /* 0x000fc8000bf05070 */
[----:B------:R-:W-:-:S13]  /*88b0*/  ISETP.NE.AND.EX P0, PT, RZ, UR5, PT, P0 ;  /* 0x00000005ff007c0c */ /* 0x000fda000bf05300 */
[----:B------:R-:W-:Y:S05]  /*88c0*/  @!P0 EXIT ;  /* 0x000000000000894d */ /* 0x000fea0003800000 */
[----:B------:R-:W-:Y:S05]  /*88d0*/  BRA `(.L_x_137) ;  /* 0x0000000000087947 */ /* 0x000fea0003800000 */
.L_x_136:
[----:B------:R-:W-:-:S13]  /*88e0*/  FSETP.NEU.AND P0, PT, R41, RZ, PT ;  /* 0x000000ff2900720b */ /* 0x000fda0003f0d000 */
[----:B------:R-:W-:Y:S05]  /*88f0*/  @!P0 EXIT ;  /* 0x000000000000894d */ /* 0x000fea0003800000 */
.L_x_137:
[----:B------:R-:W-:Y:S05]  /*8900*/  BSYNC.RECONVERGENT B0 ;  /* 0x0000000000007941 */ /* 0x000fea0003800200 */
.L_x_134:
[----:B------:R-:W-:Y:S01]  /*8910*/  ULEA UR6, UR52, UR47, 0x3 ;  /* 0x0000002f34067291 */ /* 0x000fe2000f8e18ff */
[----:B------:R-:W-:-:S04]  /*8920*/  DEPBAR.LE SB0, 0x0 ;  /* 0x000080000000791a */ /* 0x000fc80000000000 */
[----:B------:R-:W-:-:S04]  /*8930*/  UIADD3 UR6, UPT, UPT, UR6, 0x68, URZ ;  /* 0x0000006806067890 */ /* 0x000fc8000fffe0ff */
[----:B------:R-:W-:-:S09]  /*8940*/  UPRMT UR6, UR55, 0x654, UR6 ;  /* 0x0000065437067896 */ /* 0x000fd20008000006 */
[----:B------:R-:W-:Y:S01]  /*8950*/  SYNCS.ARRIVE.TRANS64.RED.A1T0 RZ, [UR6], RZ ;  /* 0x000000ffffff79a7 */ /* 0x000fe20008100406 */
[----:B------:R-:W-:Y:S05]  /*8960*/  EXIT ;  /* 0x000000000000794d */ /* 0x000fea0003800000 */
.L_x_24:
[----:B--2---:R2:W3:Y:S02]  /*8970*/  SYNCS.PHASECHK.TRANS64.TRYWAIT P0, [R3+URZ+0x100], R2 ;  /* 0x00010002030075a7 */ /* 0x0044e400080011ff */
[----:B---3--:R-:W-:Y:S05]  /*8980*/  @!P0 NANOSLEEP.SYNCS 0x989680 ;  /* 0x009896800000895d */ /* 0x008fea0003900000 */
[----:B------:R-:W3:Y:S02]  /*8990*/  @!P0 SYNCS.PHASECHK.TRANS64 P0, [R3+URZ+0x100], R2 ;  /* 0x00010002030085a7 */ /* 0x000ee400080010ff */
[----:B---3--:R-:W-:Y:S05]  /*89a0*/  @!P0 BRA `(.L_x_24) ;  /* 0xfffffffc00f08947 */ /* 0x008fea000383ffff */
[----:B------:R-:W-:Y:S05]  /*89b0*/  BRA `(.L_x_138) ;  /* 0xffffff9000d07947 */ /* 0x000fea000383ffff */
.L_x_27:
[----:B-1----:R-:W-:-:S07]  /*89c0*/  MOV R0, UR6 ;  /* 0x0000000600007c02 */ /* 0x002fce0008000f00 */
.L_x_139:
[----:B-1----:R1:W2:Y:S02]  /*89d0*/  SYNCS.PHASECHK.TRANS64.TRYWAIT P0, [R0+URZ+0x28], R3 ;  /* 0x00002803000075a7 */ /* 0x0022a400080011ff */
[----:B--2---:R-:W-:Y:S05]  /*89e0*/  @!P0 NANOSLEEP.SYNCS 0x989680 ;  /* 0x009896800000895d */ /* 0x004fea0003900000 */
[----:B------:R-:W2:Y:S02]  /*89f0*/  @!P0 SYNCS.PHASECHK.TRANS64 P0, [R0+URZ+0x28], R3 ;  /* 0x00002803000085a7 */ /* 0x000ea400080010ff */
[----:B--2---:R-:W-:Y:S05]  /*8a00*/  @!P0 BRA `(.L_x_139) ;  /* 0xfffffffc00f08947 */ /* 0x004fea000383ffff */
[----:B------:R-:W-:Y:S05]  /*8a10*/  BRA `(.L_x_26) ;  /* 0xffffff9400287947 */ /* 0x000fea000383ffff */
.L_x_36:
[----:B-1----:R-:W-:-:S07]  /*8a20*/  MOV R0, UR7 ;  /* 0x0000000700007c02 */ /* 0x002fce0008000f00 */
.L_x_140:
[----:B-1----:R1:W2:Y:S02]  /*8a30*/  SYNCS.PHASECHK.TRANS64.TRYWAIT P0, [R0+URZ+0x28], R3 ;  /* 0x00002803000075a7 */ /* 0x0022a400080011ff */
[----:B--2---:R-:W-:Y:S05]  /*8a40*/  @!P0 NANOSLEEP.SYNCS 0x989680 ;  /* 0x009896800000895d */ /* 0x004fea0003900000 */
[----:B------:R-:W2:Y:S02]  /*8a50*/  @!P0 SYNCS.PHASECHK.TRANS64 P0, [R0+URZ+0x28], R3 ;  /* 0x00002803000085a7 */ /* 0x000ea400080010ff */
[----:B--2---:R-:W-:Y:S05]  /*8a60*/  @!P0 BRA `(.L_x_140) ;  /* 0xfffffffc00f08947 */ /* 0x004fea000383ffff */
[----:B------:R-:W-:Y:S05]  /*8a70*/  BRA `(.L_x_35) ;  /* 0xffffff9800387947 */ /* 0x000fea000383ffff */
.L_x_43:
[----:B-1----:R1:W4:Y:S02]  /*8a80*/  SYNCS.PHASECHK.TRANS64.TRYWAIT P0, [R3+URZ+0x90], R0 ;  /* 0x00009000030075a7 */ /* 0x00232400080011ff */
[----:B----4-:R-:W-:Y:S05]  /*8a90*/  @!P0 NANOSLEEP.SYNCS 0x989680 ;  /* 0x009896800000895d */ /* 0x010fea0003900000 */
[----:B------:R-:W4:Y:S02]  /*8aa0*/  @!P0 SYNCS.PHASECHK.TRANS64 P0, [R3+URZ+0x90], R0 ;  /* 0x00009000030085a7 */ /* 0x000f2400080010ff */
[----:B----4-:R-:W-:Y:S05]  /*8ab0*/  @!P0 BRA `(.L_x_43) ;  /* 0xfffffffc00f08947 */ /* 0x010fea000383ffff */
[----:B------:R-:W-:Y:S05]  /*8ac0*/  BRA `(.L_x_141) ;  /* 0xffffff9c00287947 */ /* 0x000fea000383ffff */
.L_x_47:
[----:B-1----:R-:W-:-:S07]  /*8ad0*/  MOV R0, UR4 ;  /* 0x0000000400007c02 */ /* 0x002fce0008000f00 */
.L_x_142:
[----:B-1----:R1:W2:Y:S02]  /*8ae0*/  SYNCS.PHASECHK.TRANS64.TRYWAIT P0, [R0+URZ], R3 ;  /* 0x00000003000075a7 */ /* 0x0022a400080011ff */
[----:B--2---:R-:W-:Y:S05]  /*8af0*/  @!P0 NANOSLEEP.SYNCS 0x989680 ;  /* 0x009896800000895d */ /* 0x004fea0003900000 */
[----:B------:R-:W2:Y:S02]  /*8b00*/  @!P0 SYNCS.PHASECHK.TRANS64 P0, [R0+URZ], R3 ;  /* 0x00000003000085a7 */ /* 0x000ea400080010ff */
[----:B--2---:R-:W-:Y:S05]  /*8b10*/  @!P0 BRA `(.L_x_142) ;  /* 0xfffffffc00f08947 */ /* 0x004fea000383ffff */
[----:B------:R-:W-:Y:S05]  /*8b20*/  BRA `(.L_x_143) ;  /* 0xffffffa000d47947 */ /* 0x000fea000383ffff */
.L_x_48:
[----:B------:R-:W-:-:S07]  /*8b30*/  MOV R0, UR5 ;  /* 0x0000000500007c02 */ /* 0x000fce0008000f00 */
.L_x_144:
[----:B-1----:R1:W2:Y:S02]  /*8b40*/  SYNCS.PHASECHK.TRANS64.TRYWAIT P0, [R0+URZ], R3 ;  /* 0x00000003000075a7 */ /* 0x0022a400080011ff */
[----:B--2---:R-:W-:Y:S05]  /*8b50*/  @!P0 NANOSLEEP.SYNCS 0x989680 ;  /* 0x009896800000895d */ /* 0x004fea0003900000 */
[----:B------:R-:W2:Y:S02]  /*8b60*/  @!P0 SYNCS.PHASECHK.TRANS64 P0, [R0+URZ], R3 ;  /* 0x00000003000085a7 */ /* 0x000ea400080010ff */
[----:B--2---:R-:W-:Y:S05]  /*8b70*/  @!P0 BRA `(.L_x_144) ;  /* 0xfffffffc00f08947 */ /* 0x004fea000383ffff */
[----:B------:R-:W-:Y:S05]  /*8b80*/  BRA `(.L_x_145) ;  /* 0xffffffa000e07947 */ /* 0x000fea000383ffff */
.L_x_49:
[----:B------:R-:W-:-:S07]  /*8b90*/  MOV R0, UR5 ;  /* 0x0000000500007c02 */ /* 0x000fce0008000f00 */
.L_x_146:
[----:B-1----:R1:W2:Y:S02]  /*8ba0*/  SYNCS.PHASECHK.TRANS64.TRYWAIT P0, [R0+URZ], R3 ;  /* 0x00000003000075a7 */ /* 0x0022a400080011ff */
[----:B--2---:R-:W-:Y:S05]  /*8bb0*/  @!P0 NANOSLEEP.SYNCS 0x989680 ;  /* 0x009896800000895d */ /* 0x004fea0003900000 */
[----:B------:R-:W2:Y:S02]  /*8bc0*/  @!P0 SYNCS.PHASECHK.TRANS64 P0, [R0+URZ], R3 ;  /* 0x00000003000085a7 */ /* 0x000ea400080010ff */
[----:B--2---:R-:W-:Y:S05]  /*8bd0*/  @!P0 BRA `(.L_x_146) ;  /* 0xfffffffc00f08947 */ /* 0x004fea000383ffff */
[----:B------:R-:W-:Y:S05]  /*8be0*/  BRA `(.L_x_147) ;  /* 0xffffffa000ec7947 */ /* 0x000fea000383ffff */
.L_x_50:
[----:B------:R-:W-:-:S07]  /*8bf0*/  MOV R0, UR5 ;  /* 0x0000000500007c02 */ /* 0x000fce0008000f00 */
.L_x_148:
[----:B-1----:R1:W2:Y:S02]  /*8c00*/  SYNCS.PHASECHK.TRANS64.TRYWAIT P0, [R0+URZ], R3 ;  /* 0x00000003000075a7 */ /* 0x0022a400080011ff */
[----:B--2---:R-:W-:Y:S05]  /*8c10*/  @!P0 NANOSLEEP.SYNCS 0x989680 ;  /* 0x009896800000895d */ /* 0x004fea0003900000 */
[----:B------:R-:W2:Y:S02]  /*8c20*/  @!P0 SYNCS.PHASECHK.TRANS64 P0, [R0+URZ], R3 ;  /* 0x00000003000085a7 */ /* 0x000ea400080010ff */
[----:B--2---:R-:W-:Y:S05]  /*8c30*/  @!P0 BRA `(.L_x_148) ;  /* 0xfffffffc00f08947 */ /* 0x004fea000383ffff */
[----:B------:R-:W-:Y:S05]  /*8c40*/  BRA `(.L_x_149) ;  /* 0xffffffa000f87947 */ /* 0x000fea000383ffff */
.L_x_53:
[----:B-1----:R1:W2:Y:S02]  /*8c50*/  SYNCS.PHASECHK.TRANS64.TRYWAIT P0, [R2+URZ+0xf0], R5 ;  /* 0x0000f005020075a7 */ /* 0x0022a400080011ff */
[----:B--2---:R-:W-:Y:S05]  /*8c60*/  @!P0 NANOSLEEP.SYNCS 0x989680 ;  /* 0x009896800000895d */ /* 0x004fea0003900000 */
[----:B------:R-:W2:Y:S02]  /*8c70*/  @!P0 SYNCS.PHASECHK.TRANS64 P0, [R2+URZ+0xf0], R5 ;  /* 0x0000f005020085a7 */ /* 0x000ea400080010ff */
[----:B--2---:R-:W-:Y:S05]  /*8c80*/  @!P0 BRA `(.L_x_53) ;  /* 0xfffffffc00f08947 */ /* 0x004fea000383ffff */
[----:B------:R-:W-:Y:S05]  /*8c90*/  BRA `(.L_x_150) ;  /* 0xffffffa400547947 */ /* 0x000fea000383ffff */
.L_x_54:
[----:B------:R-:W-:-:S07]  /*8ca0*/  MOV R2, UR4 ;  /* 0x0000000400027c02 */ /* 0x000fce0008000f00 */
.L_x_151:
[----:B-1----:R1:W2:Y:S02]  /*8cb0*/  SYNCS.PHASECHK.TRANS64.TRYWAIT P0, [R2+URZ+0xa0], R5 ;  /* 0x0000a005020075a7 */ /* 0x0022a400080011ff */
[----:B--2---:R-:W-:Y:S05]  /*8cc0*/  @!P0 NANOSLEEP.SYNCS 0x989680 ;  /* 0x009896800000895d */ /* 0x004fea0003900000 */
[----:B------:R-:W2:Y:S02]  /*8cd0*/  @!P0 SYNCS.PHASECHK.TRANS64 P0, [R2+URZ+0xa0], R5 ;  /* 0x0000a005020085a7 */ /* 0x000ea400080010ff */
[----:B--2---:R-:W-:Y:S05]  /*8ce0*/  @!P0 BRA `(.L_x_151) ;  /* 0xfffffffc00f08947 */ /* 0x004fea000383ffff */
[----:B------:R-:W-:Y:S05]  /*8cf0*/  BRA `(.L_x_152) ;  /* 0xffffffa400647947 */ /* 0x000fea000383ffff */
.L_x_55:
[----:B-1----:R1:W2:Y:S02]  /*8d00*/  SYNCS.PHASECHK.TRANS64.TRYWAIT P1, [R2+URZ+0x90], R5 ;  /* 0x00009005020075a7 */ /* 0x0022a400080211ff */
[----:B--2---:R-:W-:Y:S05]  /*8d10*/  @!P1 NANOSLEEP.SYNCS 0x989680 ;  /* 0x009896800000995d */ /* 0x004fea0003900000 */
[----:B------:R-:W2:Y:S02]  /*8d20*/  @!P1 SYNCS.PHASECHK.TRANS64 P1, [R2+URZ+0x90], R5 ;  /* 0x00009005020095a7 */ /* 0x000ea400080210ff */
[----:B--2---:R-:W-:Y:S05]  /*8d30*/  @!P1 BRA `(.L_x_55) ;  /* 0xfffffffc00f09947 */ /* 0x004fea000383ffff */
[----:B------:R-:W-:Y:S05]  /*8d40*/  BRA `(.L_x_153) ;  /* 0xffffffa400947947 */ /* 0x000fea000383ffff */
.L_x_58:
[----:B------:R-:W-:-:S07]  /*8d50*/  MOV R0, UR4 ;  /* 0x0000000400007c02 */ /* 0x000fce0008000f00 */
.L_x_154:
[----:B-1----:R1:W2:Y:S02]  /*8d60*/  SYNCS.PHASECHK.TRANS64.TRYWAIT P0, [R0+URZ+0xa0], R3 ;  /* 0x0000a003000075a7 */ /* 0x0022a400080011ff */
[----:B--2---:R-:W-:Y:S05]  /*8d70*/  @!P0 NANOSLEEP.SYNCS 0x989680 ;  /* 0x009896800000895d */ /* 0x004fea0003900000 */
[----:B------:R-:W2:Y:S02]  /*8d80*/  @!P0 SYNCS.PHASECHK.TRANS64 P0, [R0+URZ+0xa0], R3 ;  /* 0x0000a003000085a7 */ /* 0x000ea400080010ff */
[----:B--2---:R-:W-:Y:S05]  /*8d90*/  @!P0 BRA `(.L_x_154) ;  /* 0xfffffffc00f08947 */ /* 0x004fea000383ffff */
[----:B------:R-:W-:Y:S05]  /*8da0*/  BRA `(.L_x_57) ;  /* 0xffffffa400e87947 */ /* 0x000fea000383ffff */
.L_x_67:
[----:B-1----:R-:W-:-:S04]  /*8db0*/  MOV R0, UR5 ;  /* 0x0000000500007c02 */ /* 0x002fc80008000f00 */
[----:B------:R1:W2:Y:S03]  /*8dc0*/  SYNCS.PHASECHK.TRANS64.TRYWAIT P0, [R0+URZ+0x8], R7 ;  /* 0x00000807000075a7 */ /* 0x0002a600080011ff */
[----:B--2---:R-:W-:Y:S05]  /*8dd0*/  @!P0 NANOSLEEP.SYNCS 0x989680 ;  /* 0x009896800000895d */ /* 0x004fea0003900000 */
[----:B------:R-:W2:Y:S02]  /*8de0*/  @!P0 SYNCS.PHASECHK.TRANS64 P0, [R0+URZ+0x8], R7 ;  /* 0x00000807000085a7 */ /* 0x000ea400080010ff */
[----:B--2---:R-:W-:Y:S05]  /*8df0*/  @!P0 BRA `(.L_x_67) ;  /* 0xfffffffc00ec8947 */ /* 0x004fea000383ffff */
[----:B------:R-:W-:Y:S05]  /*8e00*/  BRA `(.L_x_66) ;  /* 0xffffffa8009c7947 */ /* 0x000fea000383ffff */
.L_x_69:
[----:B------:R-:W-:Y:S01]  /*8e10*/  BSSY B0, `(.L_x_155) ;  /* 0x0000006000007945 */ /* 0x000fe20003800000 */
[----:B------:R-:W-:-:S07]  /*8e20*/  MOV R15, 0xffffffff ;  /* 0xffffffff000f7802 */ /* 0x000fce0000000f00 */
[----:B-1---5:R-:W-:Y:S05]  /*8e30*/  WARPSYNC.COLLECTIVE R15, `(.L_x_156) ;  /* 0x000000000f0c7348 */ /* 0x022fea0003c00000 */
[----:B------:R-:W-:Y:S02]  /*8e40*/  ELECT P6, UR79, PT ;  /* 0x00000000004f782f */ /* 0x000fe400038c0000 */
[----:B------:R-:W-:Y:S01]  /*8e50*/  MOV R14, UR79 ;  /* 0x0000004f000e7c02 */ /* 0x000fe20008000f00 */
[----:B-1---5:R-:W-:Y:S10]  /*8e60*/  ENDCOLLECTIVE ;  /* 0x000000000000791b */ /* 0x022ff40003800000 */
.L_x_156:
[----:B------:R-:W-:Y:S05]  /*8e70*/  BSYNC B0 ;  /* 0x0000000000007941 */ /* 0x000fea0003800000 */
.L_x_155:
[----:B------:R-:W-:Y:S01]  /*8e80*/  PLOP3.LUT P0, PT, P6, PT, PT, 0x80, 0x8 ;  /* 0x000000000008781c */ /* 0x000fe2000370f070 */
[----:B------:R-:W-:-:S12]  /*8e90*/  BRA `(.L_x_157) ;  /* 0xffffffa800c87947 */ /* 0x000fd8000383ffff */
.L_x_71:
[----:B-1----:R-:W-:-:S04]  /*8ea0*/  MOV R0, UR5 ;  /* 0x0000000500007c02 */ /* 0x002fc80008000f00 */
[----:B------:R1:W2:Y:S03]  /*8eb0*/  SYNCS.PHASECHK.TRANS64.TRYWAIT P0, [R0+URZ+0x8], R5 ;  /* 0x00000805000075a7 */ /* 0x0002a600080011ff */
[----:B--2---:R-:W-:Y:S05]  /*8ec0*/  @!P0 NANOSLEEP.SYNCS 0x989680 ;  /* 0x009896800000895d */ /* 0x004fea0003900000 */
[----:B------:R-:W2:Y:S02]  /*8ed0*/  @!P0 SYNCS.PHASECHK.TRANS64 P0, [R0+URZ+0x8], R5 ;  /* 0x00000805000085a7 */ /* 0x000ea400080010ff */
[----:B--2---:R-:W-:Y:S05]  /*8ee0*/  @!P0 BRA `(.L_x_71) ;  /* 0xfffffffc00ec8947 */ /* 0x004fea000383ffff */
[----:B------:R-:W-:Y:S05]  /*8ef0*/  BRA `(.L_x_70) ;  /* 0xffffffa800cc7947 */ /* 0x000fea000383ffff */
.L_x_72:
[----:B-1----:R1:W2:Y:S02]  /*8f00*/  SYNCS.PHASECHK.TRANS64.TRYWAIT P0, [R0+URZ+0x90], R5 ;  /* 0x00009005000075a7 */ /* 0x0022a400080011ff */
[----:B--2---:R-:W-:Y:S05]  /*8f10*/  @!P0 NANOSLEEP.SYNCS 0x989680 ;  /* 0x009896800000895d */ /* 0x004fea0003900000 */
[----:B------:R-:W2:Y:S02]  /*8f20*/  @!P0 SYNCS.PHASECHK.TRANS64 P0, [R0+URZ+0x90], R5 ;  /* 0x00009005000085a7 */ /* 0x000ea400080010ff */
[----:B--2---:R-:W-:Y:S05]  /*8f30*/  @!P0 BRA `(.L_x_72) ;  /* 0xfffffffc00f08947 */ /* 0x004fea000383ffff */
[----:B------:R-:W-:Y:S05]  /*8f40*/  BRA `(.L_x_158) ;  /* 0xffffffac00d87947 */ /* 0x000fea000383ffff */
.L_x_74:
[----:B------:R-:W-:-:S07]  /*8f50*/  MOV R0, UR46 ;  /* 0x0000002e00007c02 */ /* 0x000fce0008000f00 */
.L_x_159:
[----:B-1----:R1:W2:Y:S02]  /*8f60*/  SYNCS.PHASECHK.TRANS64.TRYWAIT P0, [R0+URZ+0xd0], R5 ;  /* 0x0000d005000075a7 */ /* 0x0022a400080011ff */
[----:B--2---:R-:W-:Y:S05]  /*8f70*/  @!P0 NANOSLEEP.SYNCS 0x989680 ;  /* 0x009896800000895d */ /* 0x004fea0003900000 */
[----:B------:R-:W2:Y:S02]  /*8f80*/  @!P0 SYNCS.PHASECHK.TRANS64 P0, [R0+URZ+0xd0], R5 ;  /* 0x0000d005000085a7 */ /* 0x000ea400080010ff */
[----:B--2---:R-:W-:Y:S05]  /*8f90*/  @!P0 BRA `(.L_x_159) ;  /* 0xfffffffc00f08947 */ /* 0x004fea000383ffff */
[----:B------:R-:W-:Y:S05]  /*8fa0*/  BRA `(.L_x_160) ;  /* 0xffffffb000247947 */ /* 0x000fea000383ffff */
.L_x_77:
[----:B------:R-:W-:Y:S07]  /*8fb0*/  MOV R0, UR7 ;  /* 0x0000000700007c02 */ /* 0x000fee0008000f00 */
.L_x_161:
[----:B-1----:R1:W2:Y:S02]  /*8fc0*/  SYNCS.PHASECHK.TRANS64.TRYWAIT P0, [R0+URZ], R5 ;  /* 0x00000005000075a7 */ /* 0x0022a400080011ff */
[----:B--2---:R-:W-:Y:S05]  /*8fd0*/  @!P0 NANOSLEEP.SYNCS 0x989680 ;  /* 0x009896800000895d */ /* 0x004fea0003900000 */
[----:B------:R-:W2:Y:S02]  /*8fe0*/  @!P0 SYNCS.PHASECHK.TRANS64 P0, [R0+URZ], R5 ;  /* 0x00000005000085a7 */ /* 0x000ea400080010ff */
[----:B--2---:R-:W-:Y:S05]  /*8ff0*/  @!P0 BRA `(.L_x_161) ;  /* 0xfffffffc00f08947 */ /* 0x004fea000383ffff */
[----:B------:R-:W-:Y:S05]  /*9000*/  BRA `(.L_x_76) ;  /* 0xffffffb000387947 */ /* 0x000fea000383ffff */
.L_x_81:
[----:B-1----:R-:W-:-:S07]  /*9010*/  MOV R0, UR4 ;  /* 0x0000000400007c02 */ /* 0x002fce0008000f00 */
.L_x_162:
[----:B-1----:R1:W2:Y:S02]  /*9020*/  SYNCS.PHASECHK.TRANS64.TRYWAIT P0, [R0+URZ], R3 ;  /* 0x00000003000075a7 */ /* 0x0022a400080011ff */
[----:B--2---:R-:W-:Y:S05]  /*9030*/  @!P0 NANOSLEEP.SYNCS 0x989680 ;  /* 0x009896800000895d */ /* 0x004fea0003900000 */
[----:B------:R-:W2:Y:S02]  /*9040*/  @!P0 SYNCS.PHASECHK.TRANS64 P0, [R0+URZ], R3 ;  /* 0x00000003000085a7 */ /* 0x000ea400080010ff */
[----:B--2---:R-:W-:Y:S05]  /*9050*/  @!P0 BRA `(.L_x_162) ;  /* 0xfffffffc00f08947 */ /* 0x004fea000383ffff */
[----:B------:R-:W-:Y:S05]  /*9060*/  BRA `(.L_x_163) ;  /* 0xffffffb4007c7947 */ /* 0x000fea000383ffff */
.L_x_82:
[----:B------:R-:W-:-:S07]  /*9070*/  MOV R0, UR5 ;  /* 0x0000000500007c02 */ /* 0x000fce0008000f00 */
.L_x_164:
[----:B-1----:R1:W2:Y:S02]  /*9080*/  SYNCS.PHASECHK.TRANS64.TRYWAIT P0, [R0+URZ], R3 ;  /* 0x00000003000075a7 */ /* 0x0022a400080011ff */
[----:B--2---:R-:W-:Y:S05]  /*9090*/  @!P0 NANOSLEEP.SYNCS 0x989680 ;  /* 0x009896800000895d */ /* 0x004fea0003900000 */
[----:B------:R-:W2:Y:S02]  /*90a0*/  @!P0 SYNCS.PHASECHK.TRANS64 P0, [R0+URZ], R3 ;  /* 0x00000003000085a7 */ /* 0x000ea400080010ff */
[----:B--2---:R-:W-:Y:S05]  /*90b0*/  @!P0 BRA `(.L_x_164) ;  /* 0xfffffffc00f08947 */ /* 0x004fea000383ffff */
[----:B------:R-:W-:Y:S05]  /*90c0*/  BRA `(.L_x_165) ;  /* 0xffffffb400887947 */ /* 0x000fea000383ffff */
.L_x_83:
[----:B------:R-:W-:-:S07]  /*90d0*/  MOV R0, UR5 ;  /* 0x0000000500007c02 */ /* 0x000fce0008000f00 */
.L_x_166:
[----:B-1----:R1:W2:Y:S02]  /*90e0*/  SYNCS.PHASECHK.TRANS64.TRYWAIT P0, [R0+URZ], R3 ;  /* 0x00000003000075a7 */ /* 0x0022a400080011ff */
[----:B--2---:R-:W-:Y:S05]  /*90f0*/  @!P0 NANOSLEEP.SYNCS 0x989680 ;  /* 0x009896800000895d */ /* 0x004fea0003900000 */
[----:B------:R-:W2:Y:S02]  /*9100*/  @!P0 SYNCS.PHASECHK.TRANS64 P0, [R0+URZ], R3 ;  /* 0x00000003000085a7 */ /* 0x000ea400080010ff */
[----:B--2---:R-:W-:Y:S05]  /*9110*/  @!P0 BRA `(.L_x_166) ;  /* 0xfffffffc00f08947 */ /* 0x004fea000383ffff */
[----:B------:R-:W-:Y:S05]  /*9120*/  BRA `(.L_x_167) ;  /* 0xffffffb400947947 */ /* 0x000fea000383ffff */
.L_x_86:
[----:B------:R-:W-:-:S07]  /*9130*/  MOV R0, UR41 ;  /* 0x0000002900007c02 */ /* 0x000fce0008000f00 */
.L_x_168:
[----:B-1----:R1:W2:Y:S02]  /*9140*/  SYNCS.PHASECHK.TRANS64.TRYWAIT P1, [R0+URZ+0x110], R3 ;  /* 0x00011003000075a7 */ /* 0x0022a400080211ff */
[----:B--2---:R-:W-:Y:S05]  /*9150*/  @!P1 NANOSLEEP.SYNCS 0x989680 ;  /* 0x009896800000995d */ /* 0x004fea0003900000 */
[----:B------:R-:W2:Y:S02]  /*9160*/  @!P1 SYNCS.PHASECHK.TRANS64 P1, [R0+URZ+0x110], R3 ;  /* 0x00011003000095a7 */ /* 0x000ea400080210ff */
[----:B--2---:R-:W-:Y:S05]  /*9170*/  @!P1 BRA `(.L_x_168) ;  /* 0xfffffffc00f09947 */ /* 0x004fea000383ffff */
[----:B------:R-:W-:Y:S05]  /*9180*/  BRA `(.L_x_169) ;  /* 0xffffffb400e07947 */ /* 0x000fea000383ffff */
.L_x_91:
[----:B---3--:R3:W1:Y:S02]  /*9190*/  SYNCS.PHASECHK.TRANS64.TRYWAIT P0, [R12+URZ+0x90], R9 ;  /* 0x000090090c0075a7 */ /* 0x00866400080011ff */
[----:B-1----:R-:W-:Y:S05]  /*91a0*/  @!P0 NANOSLEEP.SYNCS 0x989680 ;  /* 0x009896800000895d */ /* 0x002fea0003900000 */
[----:B------:R-:W1:Y:S02]  /*91b0*/  @!P0 SYNCS.PHASECHK.TRANS64 P0, [R12+URZ+0x90], R9 ;  /* 0x000090090c0085a7 */ /* 0x000e6400080010ff */
[----:B-1----:R-:W-:Y:S05]  /*91c0*/  @!P0 BRA `(.L_x_91) ;  /* 0xfffffffc00f08947 */ /* 0x002fea000383ffff */
[----:B------:R-:W-:Y:S05]  /*91d0*/  BRA `(.L_x_170) ;  /* 0xffffffb800f87947 */ /* 0x000fea000383ffff */
.L_x_94:
[----:B------:R-:W-:Y:S07]  /*91e0*/  MOV R0, UR24 ;  /* 0x0000001800007c02 */ /* 0x000fee0008000f00 */
.L_x_171:
[----:B-1----:R1:W2:Y:S02]  /*91f0*/  SYNCS.PHASECHK.TRANS64.TRYWAIT P2, [R0+URZ+0x88], R9 ;  /* 0x00008809000075a7 */ /* 0x0022a400080411ff */
[----:B--2---:R-:W-:Y:S05]  /*9200*/  @!P2 NANOSLEEP.SYNCS 0x989680 ;  /* 0x009896800000a95d */ /* 0x004fea0003900000 */
[----:B------:R-:W2:Y:S02]  /*9210*/  @!P2 SYNCS.PHASECHK.TRANS64 P2, [R0+URZ+0x88], R9 ;  /* 0x000088090000a5a7 */ /* 0x000ea400080410ff */
[----:B--2---:R-:W-:Y:S05]  /*9220*/  @!P2 BRA `(.L_x_171) ;  /* 0xfffffffc00f0a947 */ /* 0x004fea000383ffff */
[----:B------:R-:W-:Y:S05]  /*9230*/  BRA `(.L_x_93) ;  /* 0xffffffc0005c7947 */ /* 0x000fea000383ffff */
.L_x_97:
[----:B------:R-:W-:Y:S07]  /*9240*/  MOV R0, UR4 ;  /* 0x0000000400007c02 */ /* 0x000fee0008000f00 */
.L_x_172:
[----:B-1----:R1:W2:Y:S02]  /*9250*/  SYNCS.PHASECHK.TRANS64.TRYWAIT P0, [R0+URZ+0x68], R9 ;  /* 0x00006809000075a7 */ /* 0x0022a400080011ff */
[----:B--2---:R-:W-:Y:S05]  /*9260*/  @!P0 NANOSLEEP.SYNCS 0x989680 ;  /* 0x009896800000895d */ /* 0x004fea0003900000 */
[----:B------:R-:W2:Y:S02]  /*9270*/  @!P0 SYNCS.PHASECHK.TRANS64 P0, [R0+URZ+0x68], R9 ;  /* 0x00006809000085a7 */ /* 0x000ea400080010ff */
[----:B--2---:R-:W-:Y:S05]  /*9280*/  @!P0 BRA `(.L_x_172) ;  /* 0xfffffffc00f08947 */ /* 0x004fea000383ffff */
[----:B------:R-:W-:Y:S05]  /*9290*/  BRA `(.L_x_173) ;  /* 0xffffffc000bc7947 */ /* 0x000fea000383ffff */
.L_x_98:
[----:B------:R-:W-:Y:S07]  /*92a0*/  MOV R9, UR5 ;  /* 0x0000000500097c02 */ /* 0x000fee0008000f00 */
.L_x_174:
[----:B-1----:R1:W2:Y:S02]  /*92b0*/  SYNCS.PHASECHK.TRANS64.TRYWAIT P0, [R9+URZ+0x68], R0 ;  /* 0x00006800090075a7 */ /* 0x0022a400080011ff */
[----:B--2---:R-:W-:Y:S05]  /*92c0*/  @!P0 NANOSLEEP.SYNCS 0x989680 ;  /* 0x009896800000895d */ /* 0x004fea0003900000 */
[----:B------:R-:W2:Y:S02]  /*92d0*/  @!P0 SYNCS.PHASECHK.TRANS64 P0, [R9+URZ+0x68], R0 ;  /* 0x00006800090085a7 */ /* 0x000ea400080010ff */
[----:B--2---:R-:W-:Y:S05]  /*92e0*/  @!P0 BRA `(.L_x_174) ;  /* 0xfffffffc00f08947 */ /* 0x004fea000383ffff */
[----:B------:R-:W-:Y:S05]  /*92f0*/  BRA `(.L_x_175) ;  /* 0xffffffc400187947 */ /* 0x000fea000383ffff */
.L_x_100:
[----:B------:R-:W-:-:S07]  /*9300*/  MOV R0, UR4 ;  /* 0x0000000400007c02 */ /* 0x000fce0008000f00 */
.L_x_176:
[----:B-1----:R1:W2:Y:S02]  /*9310*/  SYNCS.PHASECHK.TRANS64.TRYWAIT P0, [R0+URZ], R3 ;  /* 0x00000003000075a7 */ /* 0x0022a400080011ff */
[----:B--2---:R-:W-:Y:S05]  /*9320*/  @!P0 NANOSLEEP.SYNCS 0x989680 ;  /* 0x009896800000895d */ /* 0x004fea0003900000 */
[----:B------:R-:W2:Y:S02]  /*9330*/  @!P0 SYNCS.PHASECHK.TRANS64 P0, [R0+URZ], R3 ;  /* 0x00000003000085a7 */ /* 0x000ea400080010ff */
[----:B--2---:R-:W-:Y:S05]  /*9340*/  @!P0 BRA `(.L_x_176) ;  /* 0xfffffffc00f08947 */ /* 0x004fea000383ffff */
[----:B------:R-:W-:Y:S05]  /*9350*/  BRA `(.L_x_177) ;  /* 0xffffffc400a87947 */ /* 0x000fea000383ffff */
.L_x_101:
[----:B------:R-:W-:-:S07]  /*9360*/  MOV R0, UR5 ;  /* 0x0000000500007c02 */ /* 0x000fce0008000f00 */
.L_x_178:
[----:B-1----:R1:W2:Y:S02]  /*9370*/  SYNCS.PHASECHK.TRANS64.TRYWAIT P0, [R0+URZ], R3 ;  /* 0x00000003000075a7 */ /* 0x0022a400080011ff */
[----:B--2---:R-:W-:Y:S05]  /*9380*/  @!P0 NANOSLEEP.SYNCS 0x989680 ;  /* 0x009896800000895d */ /* 0x004fea0003900000 */
[----:B------:R-:W2:Y:S02]  /*9390*/  @!P0 SYNCS.PHASECHK.TRANS64 P0, [R0+URZ], R3 ;  /* 0x00000003000085a7 */ /* 0x000ea400080010ff */
[----:B--2---:R-:W-:Y:S05]  /*93a0*/  @!P0 BRA `(.L_x_178) ;  /* 0xfffffffc00f08947 */ /* 0x004fea000383ffff */
[----:B------:R-:W-:Y:S05]  /*93b0*/  BRA `(.L_x_179) ;  /* 0xffffffc400b47947 */ /* 0x000fea000383ffff */
.L_x_103:
[----:B--2---:R2:W4:Y:S02]  /*93c0*/  SYNCS.PHASECHK.TRANS64.TRYWAIT P0, [R0+URZ+0x90], R3 ;  /* 0x00009003000075a7 */ /* 0x00452400080011ff */
[----:B----4-:R-:W-:Y:S05]  /*93d0*/  @!P0 NANOSLEEP.SYNCS 0x989680 ;  /* 0x009896800000895d */ /* 0x010fea0003900000 */
[----:B------:R-:W4:Y:S02]  /*93e0*/  @!P0 SYNCS.PHASECHK.TRANS64 P0, [R0+URZ+0x90], R3 ;  /* 0x00009003000085a7 */ /* 0x000f2400080010ff */
[----:B----4-:R-:W-:Y:S05]  /*93f0*/  @!P0 BRA `(.L_x_103) ;  /* 0xfffffffc00f08947 */ /* 0x010fea000383ffff */
[----:B------:R-:W-:Y:S05]  /*9400*/  BRA `(.L_x_180) ;  /* 0xffffffc800987947 */ /* 0x000fea000383ffff */
.L_x_113:
[----:B-1----:R1:W2:Y:S02]  /*9410*/  SYNCS.PHASECHK.TRANS64.TRYWAIT P0, [R0+URZ+0x50], R5 ;  /* 0x00005005000075a7 */ /* 0x0022a400080011ff */
[----:B--2---:R-:W-:Y:S05]  /*9420*/  @!P0 NANOSLEEP.SYNCS 0x989680 ;  /* 0x009896800000895d */ /* 0x004fea0003900000 */
[----:B------:R-:W2:Y:S02]  /*9430*/  @!P0 SYNCS.PHASECHK.TRANS64 P0, [R0+URZ+0x50], R5 ;  /* 0x00005005000085a7 */ /* 0x000ea400080010ff */
[----:B--2---:R-:W-:Y:S05]  /*9440*/  @!P0 BRA `(.L_x_113) ;  /* 0xfffffffc00f08947 */ /* 0x004fea000383ffff */
[----:B------:R-:W-:Y:S05]  /*9450*/  BRA `(.L_x_112) ;  /* 0xffffffd8001c7947 */ /* 0x000fea000383ffff */
.L_x_115:
[----:B-1----:R1:W4:Y:S02]  /*9460*/  SYNCS.PHASECHK.TRANS64.TRYWAIT P1, [R92+URZ+0xb0], R3 ;  /* 0x0000b0035c0075a7 */ /* 0x00232400080211ff */
[----:B----4-:R-:W-:Y:S05]  /*9470*/  @!P1 NANOSLEEP.SYNCS 0x989680 ;  /* 0x009896800000995d */ /* 0x010fea0003900000 */
[----:B------:R-:W4:Y:S02]  /*9480*/  @!P1 SYNCS.PHASECHK.TRANS64 P1, [R92+URZ+0xb0], R3 ;  /* 0x0000b0035c0095a7 */ /* 0x000f2400080210ff */
[----:B----4-:R-:W-:Y:S05]  /*9490*/  @!P1 BRA `(.L_x_115) ;  /* 0xfffffffc00f09947 */ /* 0x010fea000383ffff */
[----:B------:R-:W-:Y:S05]  /*94a0*/  BRA `(.L_x_114) ;  /* 0xffffffd800547947 */ /* 0x000fea000383ffff */
.L_x_126:
[----:B---3--:R3:W4:Y:S02]  /*94b0*/  SYNCS.PHASECHK.TRANS64.TRYWAIT P0, [R2+URZ+0x50], R5 ;  /* 0x00005005020075a7 */ /* 0x00872400080011ff */
[----:B----4-:R-:W-:Y:S05]  /*94c0*/  @!P0 NANOSLEEP.SYNCS 0x989680 ;  /* 0x009896800000895d */ /* 0x010fea0003900000 */
[----:B------:R-:W4:Y:S02]  /*94d0*/  @!P0 SYNCS.PHASECHK.TRANS64 P0, [R2+URZ+0x50], R5 ;  /* 0x00005005020085a7 */ /* 0x000f2400080010ff */
[----:B----4-:R-:W-:Y:S05]  /*94e0*/  @!P0 BRA `(.L_x_126) ;  /* 0xfffffffc00f08947 */ /* 0x010fea000383ffff */
[----:B------:R-:W-:Y:S05]  /*94f0*/  BRA `(.L_x_125) ;  /* 0xffffffe400447947 */ /* 0x000fea000383ffff */
        .weak           $__internal_0_$__cuda_sm10x_tcgen05_guardrail_trap_col_being_dealloced_not_returned_by_alloc
        .type           $__internal_0_$__cuda_sm10x_tcgen05_guardrail_trap_col_being_dealloced_not_returned_by_alloc,@function
        .size           $__internal_0_$__cuda_sm10x_tcgen05_guardrail_trap_col_being_dealloced_not_returned_by_alloc,($__internal_1_$__cuda_sm10x_tcgen05_guardrail_trap_phase_invalid_during_alloc - $__internal_0_$__cuda_sm10x_tcgen05_guardrail_trap_col_being_dealloced_not_returned_by_alloc)
$__internal_0_$__cuda_sm10x_tcgen05_guardrail_trap_col_being_dealloced_not_returned_by_alloc:
[----:B------:R-:W-:Y:S05]  /*9500*/  BPT.TRAP 0x1 ;  /* 0x000000040000795c */ /* 0x000fea0000300000 */
[----:B------:R-:W-:-:S04]  /*9510*/  HFMA2 R3, -RZ, RZ, 0, 0 ;  /* 0x00000000ff037431 */ /* 0x000fc800000001ff */
[----:B------:R-:W-:Y:S05]  /*9520*/  RET.REL.NODEC R2 `(_ZN7cutlass13device_kernelINS_4gemm6kernel13GemmUniversalIN4cute5tupleIJiiiiEEENS1_10collective13CollectiveMmaINS1_35MainloopSm100TmaUmmaWarpSpecializedILi5ELi2ELi4ENS5_IJNS4_1CILi4EEESB_NSA_ILi1EEEEEEEENS5_IJNSA_ILi256EEENSA_ILi64EEENSA_ILi128EEEEEENS_6half_tENS5_IJlSC_lEEESJ_SK_NS4_8TiledMMAINS4_8MMA_AtomIJNS4_26SM100_MMA_F16BF16_2x1SM_SSISJ_SJ_fLi256ELi64ELNS4_4UMMA5MajorE0ELSP_0ELNSO_7ScaleInE0ELSQ_0EEEEEENS4_6LayoutINS5_IJSC_SC_SC_EEENS5_IJNSA_ILi0EEESV_SV_EEEEENS5_IJNS4_10UnderscoreESY_SY_EEEEENS4_28SM100_TMA_2SM_LOAD_MULTICASTENS4_14ComposedLayoutINS4_7SwizzleILi3ELi4ELi3EEENS4_18smem_ptr_flag_bitsILi16EEENST_INS5_IJNSA_ILi8EEESG_EEENS5_IJSG_SC_EEEEEEEvNS4_8identityES11_S1B_vS1C_EENS_8epilogue10collective18CollectiveEpilogueINS1E_23Sm100TmaWarpSpecializedILi3ELi2ELi32ELb1ELb0EEEJNS5_IJSH_SG_SH_EEENS5_IJNST_ISH_SC_EENST_INSA_ILi32EEESC_EEEEESJ_SK_SJ_SK_NS1E_6fusion15FusionCallbacksIS1I_NS1O_17LinearCombinationISJ_fSJ_fLNS_15FloatRoundStyleE2EEES1J_S1N_JEEENS4_5SM1004TMEM4LOAD26SM100_TMEM_LOAD_32dp32b32xENS4_13SM90_TMA_LOADENS12_INS13_ILi2ELi4ELi3EEES16_NST_INS5_IJS17_S1L_EEENS5_IJS1L_SC_EEEEEEENS4_39AutoVectorizingCopyWithAssumedAlignmentILi128EEENS4_14SM90_TMA_STOREES23_S25_S25_EEEvvEEEEvNT_6ParamsE) ;  /* 0xffffff6802b47950 */ /* 0x000fea0003c3ffff */
        .weak           $__internal_1_$__cuda_sm10x_tcgen05_guardrail_trap_phase_invalid_during_alloc
        .type           $__internal_1_$__cuda_sm10x_tcgen05_guardrail_trap_phase_invalid_during_alloc,@function
        .size           $__internal_1_$__cuda_sm10x_tcgen05_guardrail_trap_phase_invalid_during_alloc,($__internal_2_$__cuda_sm10x_tcgen05_guardrail_trap_unallocated_columns_being_dealloced - $__internal_1_$__cuda_sm10x_tcgen05_guardrail_trap_phase_invalid_during_alloc)
$__internal_1_$__cuda_sm10x_tcgen05_guardrail_trap_phase_invalid_during_alloc:
[----:B------:R-:W-:Y:S05]  /*9530*/  BPT.TRAP 0x1 ;  /* 0x000000040000795c */ /* 0x000fea0000300000 */
[----:B------:R-:W-:-:S04]  /*9540*/  MOV R5, 0x0 ;  /* 0x0000000000057802 */ /* 0x000fc80000000f00 */
[----:B------:R-:W-:Y:S05]  /*9550*/  RET.REL.NODEC R4 `(_ZN7cutlass13device_kernelINS_4gemm6kernel13GemmUniversalIN4cute5tupleIJiiiiEEENS1_10collective13CollectiveMmaINS1_35MainloopSm100TmaUmmaWarpSpecializedILi5ELi2ELi4ENS5_IJNS4_1CILi4EEESB_NSA_ILi1EEEEEEEENS5_IJNSA_ILi256EEENSA_ILi64EEENSA_ILi128EEEEEENS_6half_tENS5_IJlSC_lEEESJ_SK_NS4_8TiledMMAINS4_8MMA_AtomIJNS4_26SM100_MMA_F16BF16_2x1SM_SSISJ_SJ_fLi256ELi64ELNS4_4UMMA5MajorE0ELSP_0ELNSO_7ScaleInE0ELSQ_0EEEEEENS4_6LayoutINS5_IJSC_SC_SC_EEENS5_IJNSA_ILi0EEESV_SV_EEEEENS5_IJNS4_10UnderscoreESY_SY_EEEEENS4_28SM100_TMA_2SM_LOAD_MULTICASTENS4_14ComposedLayoutINS4_7SwizzleILi3ELi4ELi3EEENS4_18smem_ptr_flag_bitsILi16EEENST_INS5_IJNSA_ILi8EEESG_EEENS5_IJSG_SC_EEEEEEEvNS4_8identityES11_S1B_vS1C_EENS_8epilogue10collective18CollectiveEpilogueINS1E_23Sm100TmaWarpSpecializedILi3ELi2ELi32ELb1ELb0EEEJNS5_IJSH_SG_SH_EEENS5_IJNST_ISH_SC_EENST_INSA_ILi32EEESC_EEEEESJ_SK_SJ_SK_NS1E_6fusion15FusionCallbacksIS1I_NS1O_17LinearCombinationISJ_fSJ_fLNS_15FloatRoundStyleE2EEES1J_S1N_JEEENS4_5SM1004TMEM4LOAD26SM100_TMEM_LOAD_32dp32b32xENS4_13SM90_TMA_LOADENS12_INS13_ILi2ELi4ELi3EEES16_NST_INS5_IJS17_S1L_EEENS5_IJS1L_SC_EEEEEEENS4_39AutoVectorizingCopyWithAssumedAlignmentILi128EEENS4_14SM90_TMA_STOREES23_S25_S25_EEEvvEEEEvNT_6ParamsE) ;  /* 0xffffff6804a87950 */ /* 0x000fea0003c3ffff */
        .weak           $__internal_2_$__cuda_sm10x_tcgen05_guardrail_trap_unallocated_columns_being_dealloced
        .type           $__internal_2_$__cuda_sm10x_tcgen05_guardrail_trap_unallocated_columns_being_dealloced,@function
        .size           $__internal_2_$__cuda_sm10x_tcgen05_guardrail_trap_unallocated_columns_being_dealloced,(.L_x_182 - $__internal_2_$__cuda_sm10x_tcgen05_guardrail_trap_unallocated_columns_being_dealloced)
$__internal_2_$__cuda_sm10x_tcgen05_guardrail_trap_unallocated_columns_being_dealloced:
[----:B------:R-:W-:Y:S05]  /*9560*/  BPT.TRAP 0x1 ;  /* 0x000000040000795c */ /* 0x000fea0000300000 */
[----:B------:R-:W-:-:S04]  /*9570*/  HFMA2 R3, -RZ, RZ, 0, 0 ;  /* 0x00000000ff037431 */ /* 0x000fc800000001ff */
[----:B------:R-:W-:Y:S05]  /*9580*/  RET.REL.NODEC R2 `(_ZN7cutlass13device_kernelINS_4gemm6kernel13GemmUniversalIN4cute5tupleIJiiiiEEENS1_10collective13CollectiveMmaINS1_35MainloopSm100TmaUmmaWarpSpecializedILi5ELi2ELi4ENS5_IJNS4_1CILi4EEESB_NSA_ILi1EEEEEEEENS5_IJNSA_ILi256EEENSA_ILi64EEENSA_ILi128EEEEEENS_6half_tENS5_IJlSC_lEEESJ_SK_NS4_8TiledMMAINS4_8MMA_AtomIJNS4_26SM100_MMA_F16BF16_2x1SM_SSISJ_SJ_fLi256ELi64ELNS4_4UMMA5MajorE0ELSP_0ELNSO_7ScaleInE0ELSQ_0EEEEEENS4_6LayoutINS5_IJSC_SC_SC_EEENS5_IJNSA_ILi0EEESV_SV_EEEEENS5_IJNS4_10UnderscoreESY_SY_EEEEENS4_28SM100_TMA_2SM_LOAD_MULTICASTENS4_14ComposedLayoutINS4_7SwizzleILi3ELi4ELi3EEENS4_18smem_ptr_flag_bitsILi16EEENST_INS5_IJNSA_ILi8EEESG_EEENS5_IJSG_SC_EEEEEEEvNS4_8identityES11_S1B_vS1C_EENS_8epilogue10collective18CollectiveEpilogueINS1E_23Sm100TmaWarpSpecializedILi3ELi2ELi32ELb1ELb0EEEJNS5_IJSH_SG_SH_EEENS5_IJNST_ISH_SC_EENST_INSA_ILi32EEESC_EEEEESJ_SK_SJ_SK_NS1E_6fusion15FusionCallbacksIS1I_NS1O_17LinearCombinationISJ_fSJ_fLNS_15FloatRoundStyleE2EEES1J_S1N_JEEENS4_5SM1004TMEM4LOAD26SM100_TMEM_LOAD_32dp32b32xENS4_13SM90_TMA_LOADENS12_INS13_ILi2ELi4ELi3EEES16_NST_INS5_IJS17_S1L_EEENS5_IJS1L_SC_EEEEEEENS4_39AutoVectorizingCopyWithAssumedAlignmentILi128EEENS4_14SM90_TMA_STOREES23_S25_S25_EEEvvEEEEvNT_6ParamsE) ;  /* 0xffffff68029c7950 */ /* 0x000fea0003c3ffff */
.L_x_181:
[----:B------:R-:W-:-:S00]  /*9590*/  BRA `(.L_x_181) ;  /* 0xfffffffc00fc7947 */ /* 0x000fc0000383ffff */
[----:B------:R-:W-:-:S00]  /*95a0*/  NOP ;  /* 0x0000000000007918 */ /* 0x000fc00000000000 */
        /* <DEDUP_REMOVED lines=13> */
.L_x_182:


//--------------------- .nv.global.init           --------------------------
	.section	.nv.global.init,"aw",@progbits
.nv.global.init:
	.type		$str$27,@object
	.size		$str$27,($str$28 - $str$27)
$str$27:
        /*0000*/ 	.byte	0x28, 0x61, 0x64, 0x64, 0x72, 0x65, 0x73, 0x73, 0x20, 0x26, 0x20, 0x6d, 0x61, 0x73, 0x6b, 0x29
        /*0010*/ 	.byte	0x20, 0x3d, 0x3d, 0x20, 0x30, 0x00
	.type		$str$28,@object
	.size		$str$28,($str$26 - $str$28)
$str$28:
        /*0016*/ 	.byte	0x2f, 0x74, 0x6d, 0x70, 0x2f, 0x63, 0x75, 0x74, 0x6c, 0x61, 0x73, 0x73, 0x5f, 0x73, 0x77, 0x65
        /*0026*/ 	.byte	0x65, 0x70, 0x5f, 0x73, 0x72, 0x63, 0x2f, 0x69, 0x6e, 0x63, 0x6c, 0x75, 0x64, 0x65, 0x2f, 0x63
        /*0036*/ 	.byte	0x75, 0x74, 0x65, 0x2f, 0x70, 0x6f, 0x69, 0x6e, 0x74, 0x65, 0x72, 0x5f, 0x66, 0x6c, 0x61, 0x67
        /*0046*/ 	.byte	0x67, 0x65, 0x64, 0x2e, 0x68, 0x70, 0x70, 0x00
	.type		$str$26,@object
	.size		$str$26,($str$25 - $str$26)
$str$26:
        /*004e*/ 	.byte	0x2f, 0x74, 0x6d, 0x70, 0x2f, 0x63, 0x75, 0x74, 0x6c, 0x61, 0x73, 0x73, 0x5f, 0x73, 0x77, 0x65
        /*005e*/ 	.byte	0x65, 0x70, 0x5f, 0x73, 0x72, 0x63, 0x2f, 0x69, 0x6e, 0x63, 0x6c, 0x75, 0x64, 0x65, 0x2f, 0x63
        /*006e*/ 	.byte	0x75, 0x74, 0x65, 0x2f, 0x61, 0x74, 0x6f, 0x6d, 0x2f, 0x63, 0x6f, 0x70, 0x79, 0x5f, 0x74, 0x72
        /*007e*/ 	.byte	0x61, 0x69, 0x74, 0x73, 0x5f, 0x73, 0x6d, 0x31, 0x30, 0x30, 0x2e, 0x68, 0x70, 0x70, 0x00
	.type		$str$25,@object
	.size		$str$25,(__unnamed_1 - $str$25)
$str$25:
        /*008d*/ 	.byte	0x28, 0x28, 0x75, 0x69, 0x6e, 0x74, 0x33, 0x32, 0x5f, 0x74, 0x28, 0x74, 0x68, 0x72, 0x65, 0x61
        /*009d*/ 	.byte	0x64, 0x49, 0x64, 0x78, 0x2e, 0x78, 0x29, 0x20, 0x2f, 0x20, 0x33, 0x32, 0x29, 0x20, 0x25, 0x20
        /*00ad*/ 	.byte	0x34, 0x29, 0x20, 0x3d, 0x3d, 0x20, 0x28, 0x28, 0x28, 0x74, 0x6d, 0x65, 0x6d, 0x5f, 0x61, 0x64
        /*00bd*/ 	.byte	0x64, 0x72, 0x20, 0x3e, 0x3e, 0x20, 0x31, 0x36, 0x29, 0x20, 0x2f, 0x20, 0x33, 0x32, 0x29, 0x20
        /*00cd*/ 	.byte	0x25, 0x20, 0x34, 0x29, 0x00
	.type		__unnamed_1,@object
	.size		__unnamed_1,(__unnamed_2 - __unnamed_1)
__unnamed_1:
        /*00d2*/ 	.byte	0x61, 0x75, 0x74, 0x6f, 0x20, 0x63, 0x75, 0x74, 0x65, 0x3a, 0x3a, 0x61, 0x73, 0x5f, 0x70, 0x6f
        /* <DEDUP_REMOVED lines=24> */
        /*0262*/ 	.byte	0x3e, 0x3e, 0x3e, 0x3e, 0x5d, 0x00
	.type		__unnamed_2,@object
	.size		__unnamed_2,(.L_2 - __unnamed_2)
__unnamed_2:
        /* <DEDUP_REMOVED lines=42> */
        /*0508*/ 	.byte	0x3e, 0x3e, 0x5d, 0x00
.L_2:


//--------------------- .nv.shared._ZN7cutlass13device_kernelINS_4gemm6kernel13GemmUniversalIN4cute5tupleIJiiiiEEENS1_10collective13CollectiveMmaINS1_35MainloopSm100TmaUmmaWarpSpecializedILi5ELi2ELi4ENS5_IJNS4_1CILi4EEESB_NSA_ILi1EEEEEEEENS5_IJNSA_ILi256EEENSA_ILi64EEENSA_ILi128EEEEEENS_6half_tENS5_IJlSC_lEEESJ_SK_NS4_8TiledMMAINS4_8MMA_AtomIJNS4_26SM100_MMA_F16BF16_2x1SM_SSISJ_SJ_fLi256ELi64ELNS4_4UMMA5MajorE0ELSP_0ELNSO_7ScaleInE0ELSQ_0EEEEEENS4_6LayoutINS5_IJSC_SC_SC_EEENS5_IJNSA_ILi0EEESV_SV_EEEEENS5_IJNS4_10UnderscoreESY_SY_EEEEENS4_28SM100_TMA_2SM_LOAD_MULTICASTENS4_14ComposedLayoutINS4_7SwizzleILi3ELi4ELi3EEENS4_18smem_ptr_flag_bitsILi16EEENST_INS5_IJNSA_ILi8EEESG_EEENS5_IJSG_SC_EEEEEEEvNS4_8identityES11_S1B_vS1C_EENS_8epilogue10collective18CollectiveEpilogueINS1E_23Sm100TmaWarpSpecializedILi3ELi2ELi32ELb1ELb0EEEJNS5_IJSH_SG_SH_EEENS5_IJNST_ISH_SC_EENST_INSA_ILi32EEESC_EEEEESJ_SK_SJ_SK_NS1E_6fusion15FusionCallbacksIS1I_NS1O_17LinearCombinationISJ_fSJ_fLNS_15FloatRoundStyleE2EEES1J_S1N_JEEENS4_5SM1004TMEM4LOAD26SM100_TMEM_LOAD_32dp32b32xENS4_13SM90_TMA_LOADENS12_INS13_ILi2ELi4ELi3EEES16_NST_INS5_IJS17_S1L_EEENS5_IJS1L_SC_EEEEEEENS4_39AutoVectorizingCopyWithAssumedAlignmentILi128EEENS4_14SM90_TMA_STOREES23_S25_S25_EEEvvEEEEvNT_6ParamsE --------------------------
	.section	.nv.shared._ZN7cutlass13device_kernelINS_4gemm6kernel13GemmUniversalIN4cute5tupleIJiiiiEEENS1_10collective13CollectiveMmaINS1_35MainloopSm100TmaUmmaWarpSpecializedILi5ELi2ELi4ENS5_IJNS4_1CILi4EEESB_NSA_ILi1EEEEEEEENS5_IJNSA_ILi256EEENSA_ILi64EEENSA_ILi128EEEEEENS_6half_tENS5_IJlSC_lEEESJ_SK_NS4_8TiledMMAINS4_8MMA_AtomIJNS4_26SM100_MMA_F16BF16_2x1SM_SSISJ_SJ_fLi256ELi64ELNS4_4UMMA5MajorE0ELSP_0ELNSO_7ScaleInE0ELSQ_0EEEEEENS4_6LayoutINS5_IJSC_SC_SC_EEENS5_IJNSA_ILi0EEESV_SV_EEEEENS5_IJNS4_10UnderscoreESY_SY_EEEEENS4_28SM100_TMA_2SM_LOAD_MULTICASTENS4_14ComposedLayoutINS4_7SwizzleILi3ELi4ELi3EEENS4_18smem_ptr_flag_bitsILi16EEENST_INS5_IJNSA_ILi8EEESG_EEENS5_IJSG_SC_EEEEEEEvNS4_8identityES11_S1B_vS1C_EENS_8epilogue10collective18CollectiveEpilogueINS1E_23Sm100TmaWarpSpecializedILi3ELi2ELi32ELb1ELb0EEEJNS5_IJSH_SG_SH_EEENS5_IJNST_ISH_SC_EENST_INSA_ILi32EEESC_EEEEESJ_SK_SJ_SK_NS1E_6fusion15FusionCallbacksIS1I_NS1O_17LinearCombinationISJ_fSJ_fLNS_15FloatRoundStyleE2EEES1J_S1N_JEEENS4_5SM1004TMEM4LOAD26SM100_TMEM_LOAD_32dp32b32xENS4_13SM90_TMA_LOADENS12_INS13_ILi2ELi4ELi3EEES16_NST_INS5_IJS17_S1L_EEENS5_IJS1L_SC_EEEEEEENS4_39AutoVectorizingCopyWithAssumedAlignmentILi128EEENS4_14SM90_TMA_STOREES23_S25_S25_EEEvvEEEEvNT_6ParamsE,"aw",@nobits
	.sectionflags	@""
	.align	16
	.zero		1024


//--------------------- .nv.shared.reserved.0     --------------------------
	.section	.nv.shared.reserved.0,"aw",@nobits
	.weak		__nv_reservedSMEM_offset_0_alias
	.size		__nv_reservedSMEM_offset_0_alias, 0, 64
	.other		__nv_reservedSMEM_offset_0_alias,@"STO_CUDA_RESERVED_SHARED STV_DEFAULT"
__nv_reservedSMEM_offset_0_alias:
	.zero		0
.nv.shared.reserved.0:
	.zero		64
	.weak		__nv_reservedSMEM_tcgen05_partition
	.type		__nv_reservedSMEM_tcgen05_partition,@object
	.size		__nv_reservedSMEM_tcgen05_partition,(.L_0 - __nv_reservedSMEM_tcgen05_partition)
__nv_reservedSMEM_tcgen05_partition:
	.zero		32
.L_0:


//--------------------- .nv.global                --------------------------
	.section	.nv.global,"aw",@nobits
.nv.global:
	.type		_ZN40_INTERNAL_830356d9_4_k_cu_f762e8dc_258284cute1_E,@object
	.size		_ZN40_INTERNAL_830356d9_4_k_cu_f762e8dc_258284cute1_E,(_ZN40_INTERNAL_830356d9_4_k_cu_f762e8dc_258284cuda3std3__45__cpo6cbeginE - _ZN40_INTERNAL_830356d9_4_k_cu_f762e8dc_258284cute1_E)
_ZN40_INTERNAL_830356d9_4_k_cu_f762e8dc_258284cute1_E:
	.zero		1
	.type		_ZN40_INTERNAL_830356d9_4_k_cu_f762e8dc_258284cuda3std3__45__cpo6cbeginE,@object
	.size		_ZN40_INTERNAL_830356d9_4_k_cu_f762e8dc_258284cuda3std3__45__cpo6cbeginE,(_ZN40_INTERNAL_830356d9_4_k_cu_f762e8dc_258284cuda3std3__48in_placeE - _ZN40_INTERNAL_830356d9_4_k_cu_f762e8dc_258284cuda3std3__45__cpo6cbeginE)
_ZN40_INTERNAL_830356d9_4_k_cu_f762e8dc_258284cuda3std3__45__cpo6cbeginE:
	.zero		1
	.type		_ZN40_INTERNAL_830356d9_4_k_cu_f762e8dc_258284cuda3std3__48in_placeE,@object
	.size		_ZN40_INTERNAL_830356d9_4_k_cu_f762e8dc_258284cuda3std3__48in_placeE,(_ZN40_INTERNAL_830356d9_4_k_cu_f762e8dc_258284cuda3std6ranges3__45__cpo9iter_moveE - _ZN40_INTERNAL_830356d9_4_k_cu_f762e8dc_258284cuda3std3__48in_placeE)
_ZN40_INTERNAL_830356d9_4_k_cu_f762e8dc_258284cuda3std3__48in_placeE:
	.zero		1
	.type		_ZN40_INTERNAL_830356d9_4_k_cu_f762e8dc_258284cuda3std6ranges3__45__cpo9iter_moveE,@object
	.size		_ZN40_INTERNAL_830356d9_4_k_cu_f762e8dc_258284cuda3std6ranges3__45__cpo9iter_moveE,(_ZN40_INTERNAL_830356d9_4_k_cu_f762e8dc_258284cuda3std3__45__cpo5beginE - _ZN40_INTERNAL_830356d9_4_k_cu_f762e8dc_258284cuda3std6ranges3__45__cpo9iter_moveE)
_ZN40_INTERNAL_830356d9_4_k_cu_f762e8dc_258284cuda3std6ranges3__45__cpo9iter_moveE:
	.zero		1
	.type		_ZN40_INTERNAL_830356d9_4_k_cu_f762e8dc_258284cuda3std3__45__cpo5beginE,@object
	.size		_ZN40_INTERNAL_830356d9_4_k_cu_f762e8dc_258284cuda3std3__45__cpo5beginE,(_ZN40_INTERNAL_830356d9_4_k_cu_f762e8dc_258284cuda3std3__442_GLOBAL__N__830356d9_4_k_cu_f762e8dc_258286ignoreE - _ZN40_INTERNAL_830356d9_4_k_cu_f762e8dc_258284cuda3std3__45__cpo5beginE)
_ZN40_INTERNAL_830356d9_4_k_cu_f762e8dc_258284cuda3std3__45__cpo5beginE:
	.zero		1
	.type		_ZN40_INTERNAL_830356d9_4_k_cu_f762e8dc_258284cuda3std3__442_GLOBAL__N__830356d9_4_k_cu_f762e8dc_258286ignoreE,@object
	.size		_ZN40_INTERNAL_830356d9_4_k_cu_f762e8dc_258284cuda3std3__442_GLOBAL__N__830356d9_4_k_cu_f762e8dc_258286ignoreE,(_ZN40_INTERNAL_830356d9_4_k_cu_f762e8dc_258284cute7productE - _ZN40_INTERNAL_830356d9_4_k_cu_f762e8dc_258284cuda3std3__442_GLOBAL__N__830356d9_4_k_cu_f762e8dc_258286ignoreE)
_ZN40_INTERNAL_830356d9_4_k_cu_f762e8dc_258284cuda3std3__442_GLOBAL__N__830356d9_4_k_cu_f762e8dc_258286ignoreE:
	.zero		1
	.type		_ZN40_INTERNAL_830356d9_4_k_cu_f762e8dc_258284cute7productE,@object
	.size		_ZN40_INTERNAL_830356d9_4_k_cu_f762e8dc_258284cute7productE,(_ZN40_INTERNAL_830356d9_4_k_cu_f762e8dc_258284cuda3std3__45__cpo3endE - _ZN40_INTERNAL_830356d9_4_k_cu_f762e8dc_258284cute7productE)
_ZN40_INTERNAL_830356d9_4_k_cu_f762e8dc_258284cute7productE:
	.zero		1
	.type		_ZN40_INTERNAL_830356d9_4_k_cu_f762e8dc_258284cuda3std3__45__cpo3endE,@object
	.size		_ZN40_INTERNAL_830356d9_4_k_cu_f762e8dc_258284cuda3std3__45__cpo3endE,(_ZN40_INTERNAL_830356d9_4_k_cu_f762e8dc_258284cuda3std3__419piecewise_constructE - _ZN40_INTERNAL_830356d9_4_k_cu_f762e8dc_258284cuda3std3__45__cpo3endE)
_ZN40_INTERNAL_830356d9_4_k_cu_f762e8dc_258284cuda3std3__45__cpo3endE:
	.zero		1
	.type		_ZN40_INTERNAL_830356d9_4_k_cu_f762e8dc_258284cuda3std3__419piecewise_constructE,@object
	.size		_ZN40_INTERNAL_830356d9_4_k_cu_f762e8dc_258284cuda3std3__419piecewise_constructE,(_ZN40_INTERNAL_830356d9_4_k_cu_f762e8dc_258284cuda3std3__45__cpo4cendE - _ZN40_INTERNAL_830356d9_4_k_cu_f762e8dc_258284cuda3std3__419piecewise_constructE)
_ZN40_INTERNAL_830356d9_4_k_cu_f762e8dc_258284cuda3std3__419piecewise_constructE:
	.zero		1
	.type		_ZN40_INTERNAL_830356d9_4_k_cu_f762e8dc_258284cuda3std3__45__cpo4cendE,@object
	.size		_ZN40_INTERNAL_830356d9_4_k_cu_f762e8dc_258284cuda3std3__45__cpo4cendE,(_ZN40_INTERNAL_830356d9_4_k_cu_f762e8dc_258284cuda3std6ranges3__45__cpo4swapE - _ZN40_INTERNAL_830356d9_4_k_cu_f762e8dc_258284cuda3std3__45__cpo4cendE)
_ZN40_INTERNAL_830356d9_4_k_cu_f762e8dc_258284cuda3std3__45__cpo4cendE:
	.zero		1
	.type		_ZN40_INTERNAL_830356d9_4_k_cu_f762e8dc_258284cuda3std6ranges3__45__cpo4swapE,@object
	.size		_ZN40_INTERNAL_830356d9_4_k_cu_f762e8dc_258284cuda3std6ranges3__45__cpo4swapE,(.L_10 - _ZN40_INTERNAL_830356d9_4_k_cu_f762e8dc_258284cuda3std6ranges3__45__cpo4swapE)
_ZN40_INTERNAL_830356d9_4_k_cu_f762e8dc_258284cuda3std6ranges3__45__cpo4swapE:
	.zero		1
.L_10:


//--------------------- .nv.constant0._ZN7cutlass13device_kernelINS_4gemm6kernel13GemmUniversalIN4cute5tupleIJiiiiEEENS1_10collective13CollectiveMmaINS1_35MainloopSm100TmaUmmaWarpSpecializedILi5ELi2ELi4ENS5_IJNS4_1CILi4EEESB_NSA_ILi1EEEEEEEENS5_IJNSA_ILi256EEENSA_ILi64EEENSA_ILi128EEEEEENS_6half_tENS5_IJlSC_lEEESJ_SK_NS4_8TiledMMAINS4_8MMA_AtomIJNS4_26SM100_MMA_F16BF16_2x1SM_SSISJ_SJ_fLi256ELi64ELNS4_4UMMA5MajorE0ELSP_0ELNSO_7ScaleInE0ELSQ_0EEEEEENS4_6LayoutINS5_IJSC_SC_SC_EEENS5_IJNSA_ILi0EEESV_SV_EEEEENS5_IJNS4_10UnderscoreESY_SY_EEEEENS4_28SM100_TMA_2SM_LOAD_MULTICASTENS4_14ComposedLayoutINS4_7SwizzleILi3ELi4ELi3EEENS4_18smem_ptr_flag_bitsILi16EEENST_INS5_IJNSA_ILi8EEESG_EEENS5_IJSG_SC_EEEEEEEvNS4_8identityES11_S1B_vS1C_EENS_8epilogue10collective18CollectiveEpilogueINS1E_23Sm100TmaWarpSpecializedILi3ELi2ELi32ELb1ELb0EEEJNS5_IJSH_SG_SH_EEENS5_IJNST_ISH_SC_EENST_INSA_ILi32EEESC_EEEEESJ_SK_SJ_SK_NS1E_6fusion15FusionCallbacksIS1I_NS1O_17LinearCombinationISJ_fSJ_fLNS_15FloatRoundStyleE2EEES1J_S1N_JEEENS4_5SM1004TMEM4LOAD26SM100_TMEM_LOAD_32dp32b32xENS4_13SM90_TMA_LOADENS12_INS13_ILi2ELi4ELi3EEES16_NST_INS5_IJS17_S1L_EEENS5_IJS1L_SC_EEEEEEENS4_39AutoVectorizingCopyWithAssumedAlignmentILi128EEENS4_14SM90_TMA_STOREES23_S25_S25_EEEvvEEEEvNT_6ParamsE --------------------------
	.section	.nv.constant0._ZN7cutlass13device_kernelINS_4gemm6kernel13GemmUniversalIN4cute5tupleIJiiiiEEENS1_10collective13CollectiveMmaINS1_35MainloopSm100TmaUmmaWarpSpecializedILi5ELi2ELi4ENS5_IJNS4_1CILi4EEESB_NSA_ILi1EEEEEEEENS5_IJNSA_ILi256EEENSA_ILi64EEENSA_ILi128EEEEEENS_6half_tENS5_IJlSC_lEEESJ_SK_NS4_8TiledMMAINS4_8MMA_AtomIJNS4_26SM100_MMA_F16BF16_2x1SM_SSISJ_SJ_fLi256ELi64ELNS4_4UMMA5MajorE0ELSP_0ELNSO_7ScaleInE0ELSQ_0EEEEEENS4_6LayoutINS5_IJSC_SC_SC_EEENS5_IJNSA_ILi0EEESV_SV_EEEEENS5_IJNS4_10UnderscoreESY_SY_EEEEENS4_28SM100_TMA_2SM_LOAD_MULTICASTENS4_14ComposedLayoutINS4_7SwizzleILi3ELi4ELi3EEENS4_18smem_ptr_flag_bitsILi16EEENST_INS5_IJNSA_ILi8EEESG_EEENS5_IJSG_SC_EEEEEEEvNS4_8identityES11_S1B_vS1C_EENS_8epilogue10collective18CollectiveEpilogueINS1E_23Sm100TmaWarpSpecializedILi3ELi2ELi32ELb1ELb0EEEJNS5_IJSH_SG_SH_EEENS5_IJNST_ISH_SC_EENST_INSA_ILi32EEESC_EEEEESJ_SK_SJ_SK_NS1E_6fusion15FusionCallbacksIS1I_NS1O_17LinearCombinationISJ_fSJ_fLNS_15FloatRoundStyleE2EEES1J_S1N_JEEENS4_5SM1004TMEM4LOAD26SM100_TMEM_LOAD_32dp32b32xENS4_13SM90_TMA_LOADENS12_INS13_ILi2ELi4ELi3EEES16_NST_INS5_IJS17_S1L_EEENS5_IJS1L_SC_EEEEEEENS4_39AutoVectorizingCopyWithAssumedAlignmentILi128EEENS4_14SM90_TMA_STOREES23_S25_S25_EEEvvEEEEvNT_6ParamsE,"a",@progbits
	.sectionflags	@""
	.align	4
.nv.constant0._ZN7cutlass13device_kernelINS_4gemm6kernel13GemmUniversalIN4cute5tupleIJiiiiEEENS1_10collective13CollectiveMmaINS1_35MainloopSm100TmaUmmaWarpSpecializedILi5ELi2ELi4ENS5_IJNS4_1CILi4EEESB_NSA_ILi1EEEEEEEENS5_IJNSA_ILi256EEENSA_ILi64EEENSA_ILi128EEEEEENS_6half_tENS5_IJlSC_lEEESJ_SK_NS4_8TiledMMAINS4_8MMA_AtomIJNS4_26SM100_MMA_F16BF16_2x1SM_SSISJ_SJ_fLi256ELi64ELNS4_4UMMA5MajorE0ELSP_0ELNSO_7ScaleInE0ELSQ_0EEEEEENS4_6LayoutINS5_IJSC_SC_SC_EEENS5_IJNSA_ILi0EEESV_SV_EEEEENS5_IJNS4_10UnderscoreESY_SY_EEEEENS4_28SM100_TMA_2SM_LOAD_MULTICASTENS4_14ComposedLayoutINS4_7SwizzleILi3ELi4ELi3EEENS4_18smem_ptr_flag_bitsILi16EEENST_INS5_IJNSA_ILi8EEESG_EEENS5_IJSG_SC_EEEEEEEvNS4_8identityES11_S1B_vS1C_EENS_8epilogue10collective18CollectiveEpilogueINS1E_23Sm100TmaWarpSpecializedILi3ELi2ELi32ELb1ELb0EEEJNS5_IJSH_SG_SH_EEENS5_IJNST_ISH_SC_EENST_INSA_ILi32EEESC_EEEEESJ_SK_SJ_SK_NS1E_6fusion15FusionCallbacksIS1I_NS1O_17LinearCombinationISJ_fSJ_fLNS_15FloatRoundStyleE2EEES1J_S1N_JEEENS4_5SM1004TMEM4LOAD26SM100_TMEM_LOAD_32dp32b32xENS4_13SM90_TMA_LOADENS12_INS13_ILi2ELi4ELi3EEES16_NST_INS5_IJS17_S1L_EEENS5_IJS1L_SC_EEEEEEENS4_39AutoVectorizingCopyWithAssumedAlignmentILi128EEENS4_14SM90_TMA_STOREES23_S25_S25_EEEvvEEEEvNT_6ParamsE:
	.zero		2944


//--------------------- SYMBOLS --------------------------

	.type		.nv.reservedSmem.offset0,@object
	.size		.nv.reservedSmem.offset0,0x4
	.type		.nv.reservedSmem.cap,@object
	.size		.nv.reservedSmem.cap,0x4
	.type		__assertfail,@function
